	.target	sm_90a

	.elftype	@"ET_EXEC"


//--------------------- .note.nv.tkinfo           --------------------------
	.section	.note.nv.tkinfo,"",@"SHT_NOTE"
	.sectionflags	@"SHF_NOTE_NV_TKINFO"
	.tkinfo
        /*0018*/ 	.word	0x00000002
        /*0030*/ 	.string	""
        /*0030*/ 	.string	"ptxas"
        /*0030*/ 	.string	"Cuda compilation tools, release 13.0, V13.0.88"
        /*0030*/ 	.string	"Build cuda_13.0.r13.0/compiler.36424714_0"
        /*0030*/ 	.string	"-v  -suppress-debug-info  -lineinfo  -arch sm_90a "



//--------------------- .note.nv.cuinfo           --------------------------
	.section	.note.nv.cuinfo,"",@"SHT_NOTE"
	.sectionflags	@"SHF_NOTE_NV_CUINFO"
        /*0018*/ 	.short	0x0002
        /*001a*/ 	.short	0x005a
        /*001c*/ 	.short	0x0082
	.zero		2


//--------------------- .nv.info                  --------------------------
	.section	.nv.info,"",@"SHT_CUDA_INFO"
	.align	4


	//----- nvinfo : EIATTR_REGCOUNT
	.align		4
        /*0000*/ 	.byte	0x04, 0x2f
        /*0002*/ 	.short	(.L_2 - .L_1)
	.align		4
.L_1:
        /*0004*/ 	.word	index@(attn_fwd)
        /*0008*/ 	.word	0x00000056


	//----- nvinfo : EIATTR_FRAME_SIZE
	.align		4
.L_2:
        /*000c*/ 	.byte	0x04, 0x11
        /*000e*/ 	.short	(.L_4 - .L_3)
	.align		4
.L_3:
        /*0010*/ 	.word	index@(attn_fwd)
        /*0014*/ 	.word	0x00000000


	//----- nvinfo : EIATTR_MIN_STACK_SIZE
	.align		4
.L_4:
        /*0018*/ 	.byte	0x04, 0x12
        /*001a*/ 	.short	(.L_6 - .L_5)
	.align		4
.L_5:
        /*001c*/ 	.word	index@(attn_fwd)
        /*0020*/ 	.word	0x00000000
.L_6:


//--------------------- .nv.compat                --------------------------
	.section	.nv.compat,"",@"SHT_CUDA_COMPAT_INFO"
	.align	4
        /*0000*/ 	.byte	0x02, 0x09, 0x01, 0x00, 0x02, 0x02, 0x02, 0x00, 0x02, 0x05, 0x05, 0x00, 0x03, 0x07, 0x01, 0x01
        /*0010*/ 	.byte	0x02, 0x03, 0x00, 0x00, 0x02, 0x06, 0x01, 0x00, 0x04, 0x0b, 0x08, 0x00, 0x00, 0x00, 0x00, 0x00
        /*0020*/ 	.byte	0x00, 0x00, 0x00, 0x00


//--------------------- .nv.info.attn_fwd         --------------------------
	.section	.nv.info.attn_fwd,"",@"SHT_CUDA_INFO"
	.sectionflags	@""
	.align	4


	//----- nvinfo : EIATTR_CUDA_API_VERSION
	.align		4
        /*0000*/ 	.byte	0x04, 0x37
        /*0002*/ 	.short	(.L_8 - .L_7)
.L_7:
        /*0004*/ 	.word	0x00000082


	//----- nvinfo : EIATTR_KPARAM_INFO
	.align		4
.L_8:
        /*0008*/ 	.byte	0x04, 0x17
        /*000a*/ 	.short	(.L_10 - .L_9)
.L_9:
        /*000c*/ 	.word	0x00000000
        /*0010*/ 	.short	0x0019
        /*0012*/ 	.short	0x0080
        /*0014*/ 	.byte	0x00, 0xf4, 0x21, 0x00


	//----- nvinfo : EIATTR_KPARAM_INFO
	.align		4
.L_10:
        /*0018*/ 	.byte	0x04, 0x17
        /*001a*/ 	.short	(.L_12 - .L_11)
.L_11:
        /*001c*/ 	.word	0x00000000
        /*0020*/ 	.short	0x0018
        /*0022*/ 	.short	0x0078
        /*0024*/ 	.byte	0x00, 0xf4, 0x21, 0x00


	//----- nvinfo : EIATTR_KPARAM_INFO
	.align		4
.L_12:
        /*0028*/ 	.byte	0x04, 0x17
        /*002a*/ 	.short	(.L_14 - .L_13)
.L_13:
        /*002c*/ 	.word	0x00000000
        /*0030*/ 	.short	0x0017
        /*0032*/ 	.short	0x0070
        /*0034*/ 	.byte	0x00, 0xf0, 0x11, 0x00


	//----- nvinfo : EIATTR_KPARAM_INFO
	.align		4
.L_14:
        /*0038*/ 	.byte	0x04, 0x17
        /*003a*/ 	.short	(.L_16 - .L_15)
.L_15:
        /*003c*/ 	.word	0x00000000
        /*0040*/ 	.short	0x0016
        /*0042*/ 	.short	0x006c
        /*0044*/ 	.byte	0x00, 0xf0, 0x11, 0x00


	//----- nvinfo : EIATTR_KPARAM_INFO
	.align		4
.L_16:
        /*0048*/ 	.byte	0x04, 0x17
        /*004a*/ 	.short	(.L_18 - .L_17)
.L_17:
        /*004c*/ 	.word	0x00000000
        /*0050*/ 	.short	0x0015
        /*0052*/ 	.short	0x0068
        /*0054*/ 	.byte	0x00, 0xf0, 0x11, 0x00


	//----- nvinfo : EIATTR_KPARAM_INFO
	.align		4
.L_18:
        /*0058*/ 	.byte	0x04, 0x17
        /*005a*/ 	.short	(.L_20 - .L_19)
.L_19:
        /*005c*/ 	.word	0x00000000
        /*0060*/ 	.short	0x0014
        /*0062*/ 	.short	0x0064
        /*0064*/ 	.byte	0x00, 0xf0, 0x11, 0x00


	//----- nvinfo : EIATTR_KPARAM_INFO
	.align		4
.L_20:
        /*0068*/ 	.byte	0x04, 0x17
        /*006a*/ 	.short	(.L_22 - .L_21)
.L_21:
        /*006c*/ 	.word	0x00000000
        /*0070*/ 	.short	0x0013
        /*0072*/ 	.short	0x0060
        /*0074*/ 	.byte	0x00, 0xf0, 0x11, 0x00


	//----- nvinfo : EIATTR_KPARAM_INFO
	.align		4
.L_22:
        /*0078*/ 	.byte	0x04, 0x17
        /*007a*/ 	.short	(.L_24 - .L_23)
.L_23:
        /*007c*/ 	.word	0x00000000
        /*0080*/ 	.short	0x0012
        /*0082*/ 	.short	0x005c
        /*0084*/ 	.byte	0x00, 0xf0, 0x11, 0x00


	//----- nvinfo : EIATTR_KPARAM_INFO
	.align		4
.L_24:
        /*0088*/ 	.byte	0x04, 0x17
        /*008a*/ 	.short	(.L_26 - .L_25)
.L_25:
        /*008c*/ 	.word	0x00000000
        /*0090*/ 	.short	0x0011
        /*0092*/ 	.short	0x0058
        /*0094*/ 	.byte	0x00, 0xf0, 0x11, 0x00


	//----- nvinfo : EIATTR_KPARAM_INFO
	.align		4
.L_26:
        /*0098*/ 	.byte	0x04, 0x17
        /*009a*/ 	.short	(.L_28 - .L_27)
.L_27:
        /*009c*/ 	.word	0x00000000
        /*00a0*/ 	.short	0x0010
        /*00a2*/ 	.short	0x0054
        /*00a4*/ 	.byte	0x00, 0xf0, 0x11, 0x00


	//----- nvinfo : EIATTR_KPARAM_INFO
	.align		4
.L_28:
        /*00a8*/ 	.byte	0x04, 0x17
        /*00aa*/ 	.short	(.L_30 - .L_29)
.L_29:
        /*00ac*/ 	.word	0x00000000
        /*00b0*/ 	.short	0x000f
        /*00b2*/ 	.short	0x0050
        /*00b4*/ 	.byte	0x00, 0xf0, 0x11, 0x00


	//----- nvinfo : EIATTR_KPARAM_INFO
	.align		4
.L_30:
        /*00b8*/ 	.byte	0x04, 0x17
        /*00ba*/ 	.short	(.L_32 - .L_31)
.L_31:
        /*00bc*/ 	.word	0x00000000
        /*00c0*/ 	.short	0x000e
        /*00c2*/ 	.short	0x004c
        /*00c4*/ 	.byte	0x00, 0xf0, 0x11, 0x00


	//----- nvinfo : EIATTR_KPARAM_INFO
	.align		4
.L_32:
        /*00c8*/ 	.byte	0x04, 0x17
        /*00ca*/ 	.short	(.L_34 - .L_33)
.L_33:
        /*00cc*/ 	.word	0x00000000
        /*00d0*/ 	.short	0x000d
        /*00d2*/ 	.short	0x0048
        /*00d4*/ 	.byte	0x00, 0xf0, 0x11, 0x00


	//----- nvinfo : EIATTR_KPARAM_INFO
	.align		4
.L_34:
        /*00d8*/ 	.byte	0x04, 0x17
        /*00da*/ 	.short	(.L_36 - .L_35)
.L_35:
        /*00dc*/ 	.word	0x00000000
        /*00e0*/ 	.short	0x000c
        /*00e2*/ 	.short	0x0044
        /*00e4*/ 	.byte	0x00, 0xf0, 0x11, 0x00


	//----- nvinfo : EIATTR_KPARAM_INFO
	.align		4
.L_36:
        /*00e8*/ 	.byte	0x04, 0x17
        /*00ea*/ 	.short	(.L_38 - .L_37)
.L_37:
        /*00ec*/ 	.word	0x00000000
        /*00f0*/ 	.short	0x000b
        /*00f2*/ 	.short	0x0040
        /*00f4*/ 	.byte	0x00, 0xf0, 0x11, 0x00


	//----- nvinfo : EIATTR_KPARAM_INFO
	.align		4
.L_38:
        /*00f8*/ 	.byte	0x04, 0x17
        /*00fa*/ 	.short	(.L_40 - .L_39)
.L_39:
        /*00fc*/ 	.word	0x00000000
        /*0100*/ 	.short	0x000a
        /*0102*/ 	.short	0x003c
        /*0104*/ 	.byte	0x00, 0xf0, 0x11, 0x00


	//----- nvinfo : EIATTR_KPARAM_INFO
	.align		4
.L_40:
        /*0108*/ 	.byte	0x04, 0x17
        /*010a*/ 	.short	(.L_42 - .L_41)
.L_41:
        /*010c*/ 	.word	0x00000000
        /*0110*/ 	.short	0x0009
        /*0112*/ 	.short	0x0038
        /*0114*/ 	.byte	0x00, 0xf0, 0x11, 0x00


	//----- nvinfo : EIATTR_KPARAM_INFO
	.align		4
.L_42:
        /*0118*/ 	.byte	0x04, 0x17
        /*011a*/ 	.short	(.L_44 - .L_43)
.L_43:
        /*011c*/ 	.word	0x00000000
        /*0120*/ 	.short	0x0008
        /*0122*/ 	.short	0x0034
        /*0124*/ 	.byte	0x00, 0xf0, 0x11, 0x00


	//----- nvinfo : EIATTR_KPARAM_INFO
	.align		4
.L_44:
        /*0128*/ 	.byte	0x04, 0x17
        /*012a*/ 	.short	(.L_46 - .L_45)
.L_45:
        /*012c*/ 	.word	0x00000000
        /*0130*/ 	.short	0x0007
        /*0132*/ 	.short	0x0030
        /*0134*/ 	.byte	0x00, 0xf0, 0x11, 0x00


	//----- nvinfo : EIATTR_KPARAM_INFO
	.align		4
.L_46:
        /*0138*/ 	.byte	0x04, 0x17
        /*013a*/ 	.short	(.L_48 - .L_47)
.L_47:
        /*013c*/ 	.word	0x00000000
        /*0140*/ 	.short	0x0006
        /*0142*/ 	.short	0x002c
        /*0144*/ 	.byte	0x00, 0xf0, 0x11, 0x00


	//----- nvinfo : EIATTR_KPARAM_INFO
	.align		4
.L_48:
        /*0148*/ 	.byte	0x04, 0x17
        /*014a*/ 	.short	(.L_50 - .L_49)
.L_49:
        /*014c*/ 	.word	0x00000000
        /*0150*/ 	.short	0x0005
        /*0152*/ 	.short	0x0028
        /*0154*/ 	.byte	0x00, 0xf0, 0x11, 0x00


	//----- nvinfo : EIATTR_KPARAM_INFO
	.align		4
.L_50:
        /*0158*/ 	.byte	0x04, 0x17
        /*015a*/ 	.short	(.L_52 - .L_51)
.L_51:
        /*015c*/ 	.word	0x00000000
        /*0160*/ 	.short	0x0004
        /*0162*/ 	.short	0x0020
        /*0164*/ 	.byte	0x00, 0xf4, 0x21, 0x00


	//----- nvinfo : EIATTR_KPARAM_INFO
	.align		4
.L_52:
        /*0168*/ 	.byte	0x04, 0x17
        /*016a*/ 	.short	(.L_54 - .L_53)
.L_53:
        /*016c*/ 	.word	0x00000000
        /*0170*/ 	.short	0x0003
        /*0172*/ 	.short	0x0018
        /*0174*/ 	.byte	0x00, 0xf4, 0x21, 0x00


	//----- nvinfo : EIATTR_KPARAM_INFO
	.align		4
.L_54:
        /*0178*/ 	.byte	0x04, 0x17
        /*017a*/ 	.short	(.L_56 - .L_55)
.L_55:
        /*017c*/ 	.word	0x00000000
        /*0180*/ 	.short	0x0002
        /*0182*/ 	.short	0x0010
        /*0184*/ 	.byte	0x00, 0xf4, 0x21, 0x00


	//----- nvinfo : EIATTR_KPARAM_INFO
	.align		4
.L_56:
        /*0188*/ 	.byte	0x04, 0x17
        /*018a*/ 	.short	(.L_58 - .L_57)
.L_57:
        /*018c*/ 	.word	0x00000000
        /*0190*/ 	.short	0x0001
        /*0192*/ 	.short	0x0008
        /*0194*/ 	.byte	0x00, 0xf4, 0x21, 0x00


	//----- nvinfo : EIATTR_KPARAM_INFO
	.align		4
.L_58:
        /*0198*/ 	.byte	0x04, 0x17
        /*019a*/ 	.short	(.L_60 - .L_59)
.L_59:
        /*019c*/ 	.word	0x00000000
        /*01a0*/ 	.short	0x0000
        /*01a2*/ 	.short	0x0000
        /*01a4*/ 	.byte	0x00, 0xf4, 0x21, 0x00


	//----- nvinfo : EIATTR_SPARSE_MMA_MASK
	.align		4
.L_60:
        /*01a8*/ 	.byte	0x03, 0x50
        /*01aa*/ 	.short	0x0000


	//----- nvinfo : EIATTR_MAXREG_COUNT
	.align		4
        /*01ac*/ 	.byte	0x03, 0x1b
        /*01ae*/ 	.short	0x00ff


	//----- nvinfo : EIATTR_NUM_BARRIERS
	.align		4
        /*01b0*/ 	.byte	0x02, 0x4c
        /*01b2*/ 	.byte	0x01
	.zero		1


	//----- nvinfo : EIATTR_MERCURY_ISA_VERSION
	.align		4
        /*01b4*/ 	.byte	0x03, 0x5f
        /*01b6*/ 	.short	0x0101


	//----- nvinfo : EIATTR_COOP_GROUP_MASK_REGIDS
	.align		4
        /*01b8*/ 	.byte	0x04, 0x29
        /*01ba*/ 	.short	(.L_62 - .L_61)


	//   ....[0]....
.L_61:
        /*01bc*/ 	.word	0xffffffff


	//   ....[1]....
        /*01c0*/ 	.word	0xffffffff


	//   ....[2]....
        /*01c4*/ 	.word	0xffffffff


	//   ....[3]....
        /*01c8*/ 	.word	0xffffffff


	//   ....[4]....
        /*01cc*/ 	.word	0xffffffff


	//   ....[5]....
        /*01d0*/ 	.word	0xffffffff


	//   ....[6]....
        /*01d4*/ 	.word	0xffffffff


	//   ....[7]....
        /*01d8*/ 	.word	0xffffffff


	//   ....[8]....
        /*01dc*/ 	.word	0xffffffff


	//   ....[9]....
        /*01e0*/ 	.word	0xffffffff


	//   ....[10]....
        /*01e4*/ 	.word	0xffffffff


	//   ....[11]....
        /*01e8*/ 	.word	0xffffffff


	//   ....[12]....
        /*01ec*/ 	.word	0xffffffff


	//   ....[13]....
        /*01f0*/ 	.word	0xffffffff


	//   ....[14]....
        /*01f4*/ 	.word	0xffffffff


	//   ....[15]....
        /*01f8*/ 	.word	0xffffffff


	//----- nvinfo : EIATTR_COOP_GROUP_INSTR_OFFSETS
	.align		4
.L_62:
        /*01fc*/ 	.byte	0x04, 0x28
        /*01fe*/ 	.short	(.L_64 - .L_63)


	//   ....[0]....
.L_63:
        /*0200*/ 	.word	0x00001520


	//   ....[1]....
        /*0204*/ 	.word	0x00001630


	//   ....[2]....
        /*0208*/ 	.word	0x00001640


	//   ....[3]....
        /*020c*/ 	.word	0x00001670


	//   ....[4]....
        /*0210*/ 	.word	0x00001bf0


	//   ....[5]....
        /*0214*/ 	.word	0x00001c10


	//   ....[6]....
        /*0218*/ 	.word	0x00001c20


	//   ....[7]....
        /*021c*/ 	.word	0x00001c30


	//   ....[8]....
        /*0220*/ 	.word	0x00001c40


	//   ....[9]....
        /*0224*/ 	.word	0x00001c50


	//   ....[10]....
        /*0228*/ 	.word	0x00001c60


	//   ....[11]....
        /*022c*/ 	.word	0x00001c70


	//   ....[12]....
        /*0230*/ 	.word	0x00001ee0


	//   ....[13]....
        /*0234*/ 	.word	0x00001f50


	//   ....[14]....
        /*0238*/ 	.word	0x00002030


	//   ....[15]....
        /*023c*/ 	.word	0x00002040


	//----- nvinfo : EIATTR_EXIT_INSTR_OFFSETS
	.align		4
.L_64:
        /*0240*/ 	.byte	0x04, 0x1c
        /*0242*/ 	.short	(.L_66 - .L_65)


	//   ....[0]....
.L_65:
        /*0244*/ 	.word	0x00003160


	//   ....[1]....
        /*0248*/ 	.word	0x00003190


	//----- nvinfo : EIATTR_REQNTID
	.align		4
.L_66:
        /*024c*/ 	.byte	0x04, 0x10
        /*024e*/ 	.short	(.L_68 - .L_67)
.L_67:
        /*0250*/ 	.word	0x00000100
        /*0254*/ 	.word	0x00000001
        /*0258*/ 	.word	0x00000001


	//----- nvinfo : EIATTR_CBANK_PARAM_SIZE
	.align		4
.L_68:
        /*025c*/ 	.byte	0x03, 0x19
        /*025e*/ 	.short	0x0088


	//----- nvinfo : EIATTR_PARAM_CBANK
	.align		4
        /*0260*/ 	.byte	0x04, 0x0a
        /*0262*/ 	.short	(.L_70 - .L_69)
	.align		4
.L_69:
        /*0264*/ 	.word	index@(.nv.constant0.attn_fwd)
        /*0268*/ 	.short	0x0210
        /*026a*/ 	.short	0x0088


	//----- nvinfo : EIATTR_SW_WAR
	.align		4
.L_70:
        /*026c*/ 	.byte	0x04, 0x36
        /*026e*/ 	.short	(.L_72 - .L_71)
.L_71:
        /*0270*/ 	.word	0x00000008
.L_72:


//--------------------- .nv.callgraph             --------------------------
	.section	.nv.callgraph,"",@"SHT_CUDA_CALLGRAPH"
	.align	4
	.sectionentsize	8
	.align		4
        /*0000*/ 	.word	0x00000000
	.align		4
        /*0004*/ 	.word	0xffffffff
	.align		4
        /*0008*/ 	.word	0x00000000
	.align		4
        /*000c*/ 	.word	0xfffffffe
	.align		4
        /*0010*/ 	.word	0x00000000
	.align		4
        /*0014*/ 	.word	0xfffffffd
	.align		4
        /*0018*/ 	.word	0x00000000
	.align		4
        /*001c*/ 	.word	0xfffffffc


//--------------------- .nv.constant4             --------------------------
	.section	.nv.constant4,"a",@progbits
	.align	8
	.align		8
.nv.constant4:
        /*0000*/ 	.dword	_$_str


//--------------------- .text.attn_fwd            --------------------------
	.section	.text.attn_fwd,"ax",@progbits
	.align	128
        .global         attn_fwd
        .type           attn_fwd,@function
        .size           attn_fwd,(.L_x_3 - attn_fwd)
        .other          attn_fwd,@"STO_CUDA_ENTRY STV_DEFAULT"
attn_fwd:
.text.attn_fwd:
[----:B------:R-:W-:Y:S01]  /*0000*/  LDC R1, c[0x0][0x28] ;  /* 0x00000a00ff017b82 */ /* 0x000fe20000000800 */
[----:B------:R-:W0:Y:S07]  /*0010*/  S2R R4, SR_CTAID.X ;  /* 0x0000000000047919 */ /* 0x000e2e0000002500 */
[----:B------:R-:W1:Y:S01]  /*0020*/  S2UR UR8, SR_CTAID.Y ;  /* 0x00000000000879c3 */ /* 0x000e620000002600 */
[----:B------:R-:W-:Y:S01]  /*0030*/  ULDC.64 UR4, c[0x0][0x240] ;  /* 0x0000900000047ab9 */ /* 0x000fe20000000a00 */
[----:B------:R-:W-:Y:S01]  /*0040*/  ULDC.64 UR12, c[0x0][0x208] ;  /* 0x00008200000c7ab9 */ /* 0x000fe20000000a00 */
[----:B------:R-:W2:Y:S05]  /*0050*/  S2R R7, SR_TID.X ;  /* 0x0000000000077919 */ /* 0x000eaa0000002100 */
[----:B------:R-:W3:Y:S08]  /*0060*/  LDC R9, c[0x0][0x248] ;  /* 0x00009200ff097b82 */ /* 0x000ef00000000800 */
[----:B------:R-:W4:Y:S01]  /*0070*/  LDC.64 R10, c[0x0][0x210] ;  /* 0x00008400ff0a7b82 */ /* 0x000f220000000a00 */
[----:B-1----:R-:W-:Y:S01]  /*0080*/  UIMAD UR4, UR8, UR4, URZ ;  /* 0x00000004080472a4 */ /* 0x002fe2000f8e023f */
[----:B0-----:R-:W-:Y:S01]  /*0090*/  IMAD.SHL.U32 R4, R4, 0x20, RZ ;  /* 0x0000002004047824 */ /* 0x001fe200078e00ff */
[----:B--2---:R-:W-:-:S04]  /*00a0*/  SHF.R.U32.HI R26, RZ, 0x5, R7 ;  /* 0x00000005ff1a7819 */ /* 0x004fc80000011607 */
[----:B------:R-:W-:Y:S02]  /*00b0*/  LOP3.LUT R0, R4, 0x1f, R7, 0xf8, !PT ;  /* 0x0000001f04007812 */ /* 0x000fe400078ef807 */
[----:B------:R-:W-:Y:S02]  /*00c0*/  SGXT.U32 R26, R26, 0x3 ;  /* 0x000000031a1a781a */ /* 0x000fe40000000000 */
[----:B------:R-:W-:Y:S01]  /*00d0*/  LEA.HI R24, R7, 0x18, RZ, 0x1b ;  /* 0x0000001807187811 */ /* 0x000fe200078fd8ff */
[----:B------:R-:W-:Y:S01]  /*00e0*/  IMAD R3, R0, UR5, RZ ;  /* 0x0000000500037c24 */ /* 0x000fe2000f8e02ff */
[----:B------:R-:W-:Y:S01]  /*00f0*/  USHF.R.S32.HI UR5, URZ, 0x1f, UR4 ;  /* 0x0000001f3f057899 */ /* 0x000fe20008011404 */
[-C--:B---3--:R-:W-:Y:S02]  /*0100*/  IMAD R5, R26, R9.reuse, RZ ;  /* 0x000000091a057224 */ /* 0x088fe400078e02ff */
[----:B------:R-:W-:Y:S01]  /*0110*/  IMAD R13, R24, R9, RZ ;  /* 0x00000009180d7224 */ /* 0x000fe200078e02ff */
[----:B----4-:R-:W-:Y:S01]  /*0120*/  IADD3 R10, P0, P1, R3, UR4, R10 ;  /* 0x00000004030a7c10 */ /* 0x010fe2000f91e00a */
[----:B------:R-:W-:Y:S01]  /*0130*/  IMAD R6, R9, 0x8, R5 ;  /* 0x0000000809067824 */ /* 0x000fe200078e0205 */
[----:B------:R-:W-:-:S02]  /*0140*/  SHF.R.S32.HI R2, RZ, 0x1f, R3 ;  /* 0x0000001fff027819 */ /* 0x000fc40000011403 */
[-C--:B------:R-:W-:Y:S02]  /*0150*/  IADD3 R12, P3, R13, R10.reuse, RZ ;  /* 0x0000000a0d0c7210 */ /* 0x080fe40007f7e0ff */
[----:B------:R-:W-:Y:S01]  /*0160*/  IADD3.X R14, R2, UR5, R11, P0, P1 ;  /* 0x00000005020e7c10 */ /* 0x000fe200087e240b */
[----:B------:R-:W-:Y:S01]  /*0170*/  IMAD R11, R9, 0x8, R6 ;  /* 0x00000008090b7824 */ /* 0x000fe200078e0206 */
[CC--:B------:R-:W-:Y:S02]  /*0180*/  IADD3 R8, P1, R6.reuse, R10.reuse, RZ ;  /* 0x0000000a06087210 */ /* 0x0c0fe40007f3e0ff */
[C---:B------:R-:W-:Y:S02]  /*0190*/  IADD3 R2, P0, R5.reuse, R10, RZ ;  /* 0x0000000a05027210 */ /* 0x040fe40007f1e0ff */
[-C--:B------:R-:W-:Y:S02]  /*01a0*/  LEA.HI.X.SX32 R9, R6, R14.reuse, 0x1, P1 ;  /* 0x0000000e06097211 */ /* 0x080fe400008f0eff */
[----:B------:R-:W-:-:S02]  /*01b0*/  LEA.HI.X.SX32 R3, R5, R14, 0x1, P0 ;  /* 0x0000000e05037211 */ /* 0x000fc400000f0eff */
[----:B------:R-:W-:Y:S02]  /*01c0*/  IADD3 R10, P2, R11, R10, RZ ;  /* 0x0000000a0b0a7210 */ /* 0x000fe40007f5e0ff */
[----:B------:R-:W2:Y:S01]  /*01d0*/  LDG.E.U8 R9, desc[UR12][R8.64] ;  /* 0x0000000c08097981 */ /* 0x000ea2000c1e1100 */
[-C--:B------:R-:W-:Y:S02]  /*01e0*/  LEA.HI.X.SX32 R13, R13, R14.reuse, 0x1, P3 ;  /* 0x0000000e0d0d7211 */ /* 0x080fe400018f0eff */
[----:B------:R-:W-:Y:S01]  /*01f0*/  LEA.HI.X.SX32 R11, R11, R14, 0x1, P2 ;  /* 0x0000000e0b0b7211 */ /* 0x000fe200010f0eff */
[----:B------:R-:W2:Y:S04]  /*0200*/  LDG.E.U8 R2, desc[UR12][R2.64] ;  /* 0x0000000c02027981 */ /* 0x000ea8000c1e1100 */
[----:B------:R-:W3:Y:S04]  /*0210*/  LDG.E.U8 R13, desc[UR12][R12.64] ;  /* 0x0000000c0c0d7981 */ /* 0x000ee8000c1e1100 */
[----:B------:R-:W3:Y:S01]  /*0220*/  LDG.E.U8 R10, desc[UR12][R10.64] ;  /* 0x0000000c0a0a7981 */ /* 0x000ee2000c1e1100 */
[----:B------:R-:W0:Y:S01]  /*0230*/  S2UR UR7, SR_CgaCtaId ;  /* 0x00000000000779c3 */ /* 0x000e220000008800 */
[C---:B------:R-:W-:Y:S01]  /*0240*/  LOP3.LUT R15, R7.reuse, 0xc0, RZ, 0xc0, !PT ;  /* 0x000000c0070f7812 */ /* 0x040fe200078ec0ff */
[----:B------:R-:W-:Y:S01]  /*0250*/  UMOV UR4, 0x400 ;  /* 0x0000040000047882 */ /* 0x000fe20000000000 */
[----:B------:R-:W-:-:S02]  /*0260*/  IMAD.SHL.U32 R14, R7, 0x2, RZ ;  /* 0x00000002070e7824 */ /* 0x000fc400078e00ff */
[----:B------:R-:W-:-:S04]  /*0270*/  SHF.R.U32.HI R15, RZ, 0x2, R15 ;  /* 0x00000002ff0f7819 */ /* 0x000fc8000001160f */
[----:B------:R-:W-:Y:S01]  /*0280*/  LOP3.LUT R14, R15, 0x1fe, R14, 0x78, !PT ;  /* 0x000001fe0f0e7812 */ /* 0x000fe200078e780e */
[----:B0-----:R-:W-:Y:S01]  /*0290*/  ULEA UR7, UR7, UR4, 0x18 ;  /* 0x0000000407077291 */ /* 0x001fe2000f8ec03f */
[----:B------:R-:W-:Y:S01]  /*02a0*/  IMAD.MOV.U32 R39, RZ, RZ, -0x800000 ;  /* 0xff800000ff277424 */ /* 0x000fe200078e00ff */
[----:B------:R-:W-:Y:S01]  /*02b0*/  CS2R R20, SRZ ;  /* 0x0000000000147805 */ /* 0x000fe2000001ff00 */
[----:B------:R-:W-:Y:S01]  /*02c0*/  IMAD.MOV.U32 R78, RZ, RZ, 0x3f800000 ;  /* 0x3f800000ff4e7424 */ /* 0x000fe200078e00ff */
[----:B------:R-:W-:Y:S01]  /*02d0*/  CS2R R22, SRZ ;  /* 0x0000000000167805 */ /* 0x000fe2000001ff00 */
[----:B------:R-:W-:Y:S01]  /*02e0*/  IMAD.MOV.U32 R77, RZ, RZ, 0x3f800000 ;  /* 0x3f800000ff4d7424 */ /* 0x000fe200078e00ff */
[----:B------:R-:W-:Y:S01]  /*02f0*/  CS2R R16, SRZ ;  /* 0x0000000000107805 */ /* 0x000fe2000001ff00 */
[----:B------:R-:W-:Y:S01]  /*0300*/  IMAD.MOV.U32 R38, RZ, RZ, -0x800000 ;  /* 0xff800000ff267424 */ /* 0x000fe200078e00ff */
[----:B------:R-:W-:Y:S01]  /*0310*/  CS2R R18, SRZ ;  /* 0x0000000000127805 */ /* 0x000fe2000001ff00 */
[----:B--2---:R-:W-:-:S05]  /*0320*/  IMAD R5, R9, 0x100, R2 ;  /* 0x0000010009057824 */ /* 0x004fca00078e0202 */
[----:B------:R-:W-:-:S04]  /*0330*/  F2FP.F16.E4M3.UNPACK_B R5, R5 ;  /* 0x00000005ff05723e */ /* 0x000fc800020006ff */
[----:B------:R-:W-:Y:S01]  /*0340*/  PRMT R2, R5, 0x7632, R2 ;  /* 0x0000763205027816 */ /* 0x000fe20000000002 */
[----:B---3--:R-:W-:-:S04]  /*0350*/  IMAD R6, R13, 0x100, R10 ;  /* 0x000001000d067824 */ /* 0x008fc800078e020a */
[----:B------:R0:W-:Y:S01]  /*0360*/  STS.U16 [R14+UR7+0x200], R2 ;  /* 0x000200020e007988 */ /* 0x0001e20008000407 */
[----:B------:R-:W-:Y:S01]  /*0370*/  F2FP.F16.E4M3.UNPACK_B R6, R6 ;  /* 0x00000006ff06723e */ /* 0x000fe200020006ff */
[----:B0-----:R-:W-:-:S03]  /*0380*/  VIADD R2, R4, 0x20 ;  /* 0x0000002004027836 */ /* 0x001fc60000000000 */
[----:B------:R-:W-:Y:S02]  /*0390*/  PRMT R3, R6, 0x7632, R3 ;  /* 0x0000763206037816 */ /* 0x000fe40000000003 */
[----:B------:R-:W-:-:S03]  /*03a0*/  ISETP.GE.AND P0, PT, R2, 0x1, PT ;  /* 0x000000010200780c */ /* 0x000fc60003f06270 */
[----:B------:R0:W-:Y:S01]  /*03b0*/  STS.U16 [R14+UR7+0x600], R3 ;  /* 0x000600030e007988 */ /* 0x0001e20008000407 */
[----:B------:R-:W-:-:S03]  /*03c0*/  CS2R R12, SRZ ;  /* 0x00000000000c7805 */ /* 0x000fc6000001ff00 */
[----:B------:R1:W-:Y:S01]  /*03d0*/  STS.U16 [R14+UR7], R5 ;  /* 0x000000050e007988 */ /* 0x0003e20008000407 */
[----:B------:R-:W-:-:S03]  /*03e0*/  CS2R R8, SRZ ;  /* 0x0000000000087805 */ /* 0x000fc6000001ff00 */
[----:B------:R2:W-:Y:S01]  /*03f0*/  STS.U16 [R14+UR7+0x400], R6 ;  /* 0x000400060e007988 */ /* 0x0005e20008000407 */
[C---:B0-----:R-:W-:Y:S02]  /*0400*/  LOP3.LUT R3, R7.reuse, 0x3, RZ, 0xc0, !PT ;  /* 0x0000000307037812 */ /* 0x041fe400078ec0ff */
[----:B------:R-:W-:Y:S02]  /*0410*/  CS2R R10, SRZ ;  /* 0x00000000000a7805 */ /* 0x000fe4000001ff00 */
[----:B-1----:R-:W-:Y:S02]  /*0420*/  LOP3.LUT R5, R7, 0x20, RZ, 0xc0, !PT ;  /* 0x0000002007057812 */ /* 0x002fe400078ec0ff */
[----:B--2---:R-:W-:Y:S01]  /*0430*/  CS2R R14, SRZ ;  /* 0x00000000000e7805 */ /* 0x004fe2000001ff00 */
[----:B------:R-:W-:Y:S01]  /*0440*/  IMAD.SHL.U32 R6, R3, 0x20, RZ ;  /* 0x0000002003067824 */ /* 0x000fe200078e00ff */
[----:B------:R-:W-:Y:S06]  /*0450*/  @!P0 BRA `(.L_x_0) ;  /* 0x0000001c004c8947 */ /* 0x000fec0003800000 */
[----:B------:R-:W-:Y:S01]  /*0460*/  SHF.R.S32.HI R9, RZ, 0x2, R7 ;  /* 0x00000002ff097819 */ /* 0x000fe20000011407 */
[----:B------:R-:W-:Y:S01]  /*0470*/  IMAD.SHL.U32 R12, R7, 0x40, RZ ;  /* 0x00000040070c7824 */ /* 0x000fe200078e00ff */
[----:B------:R-:W-:Y:S01]  /*0480*/  SHF.R.U32.HI R8, RZ, 0x1, R5 ;  /* 0x00000001ff087819 */ /* 0x000fe20000011605 */
[----:B------:R-:W0:Y:S01]  /*0490*/  LDC.64 R56, c[0x0][0x250] ;  /* 0x00009400ff387b82 */ /* 0x000e220000000a00 */
[----:B------:R-:W-:Y:S01]  /*04a0*/  SGXT R9, R9, 0x1 ;  /* 0x000000010909781a */ /* 0x000fe20000000200 */
[----:B------:R-:W-:Y:S01]  /*04b0*/  ULDC UR4, c[0x0][0x258] ;  /* 0x0000960000047ab9 */ /* 0x000fe20000000800 */
[C---:B------:R-:W-:Y:S01]  /*04c0*/  LOP3.LUT R5, R7.reuse, 0x1c, RZ, 0xc0, !PT ;  /* 0x0000001c07057812 */ /* 0x040fe200078ec0ff */
[----:B------:R-:W-:Y:S01]  /*04d0*/  ULDC.64 UR10, c[0x0][0x260] ;  /* 0x00009800000a7ab9 */ /* 0x000fe20000000a00 */
[----:B------:R-:W-:Y:S01]  /*04e0*/  LOP3.LUT R11, R6, 0x90, R9, 0xf8, !PT ;  /* 0x00000090060b7812 */ /* 0x000fe200078ef809 */
[----:B------:R-:W-:Y:S01]  /*04f0*/  IMAD.MOV.U32 R78, RZ, RZ, 0x3f800000 ;  /* 0x3f800000ff4e7424 */ /* 0x000fe200078e00ff */
[----:B------:R-:W-:Y:S01]  /*0500*/  LOP3.LUT R9, R7, 0x2, RZ, 0xc0, !PT ;  /* 0x0000000207097812 */ /* 0x000fe200078ec0ff */
[----:B------:R-:W1:Y:S01]  /*0510*/  LDC R15, c[0x0][0x268] ;  /* 0x00009a00ff0f7b82 */ /* 0x000e620000000800 */
[----:B------:R-:W-:Y:S01]  /*0520*/  LOP3.LUT R12, R12, 0x40, RZ, 0xc0, !PT ;  /* 0x000000400c0c7812 */ /* 0x000fe200078ec0ff */
[----:B------:R-:W-:Y:S01]  /*0530*/  IMAD.MOV.U32 R80, RZ, RZ, -0x800000 ;  /* 0xff800000ff507424 */ /* 0x000fe200078e00ff */
[----:B------:R-:W-:Y:S01]  /*0540*/  SHF.R.U32.HI R14, RZ, 0x1, R9 ;  /* 0x00000001ff0e7819 */ /* 0x000fe20000011609 */
[----:B------:R-:W-:Y:S01]  /*0550*/  IMAD.MOV.U32 R72, RZ, RZ, RZ ;  /* 0x000000ffff487224 */ /* 0x000fe200078e00ff */
[----:B------:R-:W-:Y:S01]  /*0560*/  LEA.HI R9, R5, R8, RZ, 0x1e ;  /* 0x0000000805097211 */ /* 0x000fe200078ff0ff */
[----:B------:R-:W-:Y:S01]  /*0570*/  VIADD R13, R12, UR7 ;  /* 0x000000070c0d7c36 */ /* 0x000fe20008000000 */
[----:B------:R-:W-:Y:S01]  /*0580*/  SHF.R.S32.HI R8, RZ, 0x1, R7 ;  /* 0x00000001ff087819 */ /* 0x000fe20000011407 */
[C---:B------:R-:W-:Y:S01]  /*0590*/  IMAD R14, R7.reuse, 0x2, R14 ;  /* 0x00000002070e7824 */ /* 0x040fe200078e020e */
[C---:B------:R-:W-:Y:S01]  /*05a0*/  LOP3.LUT R6, R7.reuse, 0x4, RZ, 0xc0, !PT ;  /* 0x0000000407067812 */ /* 0x040fe200078ec0ff */
[----:B------:R-:W-:Y:S01]  /*05b0*/  IMAD.IADD R4, R4, 0x1, R9 ;  /* 0x0000000104047824 */ /* 0x000fe200078e0209 */
[----:B------:R-:W-:Y:S01]  /*05c0*/  SGXT R8, R8, 0x1 ;  /* 0x000000010808781a */ /* 0x000fe20000000200 */
[----:B------:R-:W-:Y:S01]  /*05d0*/  IMAD.MOV.U32 R79, RZ, RZ, -0x800000 ;  /* 0xff800000ff4f7424 */ /* 0x000fe200078e00ff */
[----:B------:R-:W-:Y:S01]  /*05e0*/  LOP3.LUT R10, R7, 0x8, RZ, 0xc0, !PT ;  /* 0x00000008070a7812 */ /* 0x000fe200078ec0ff */
[----:B------:R-:W-:Y:S01]  /*05f0*/  IMAD R74, R6, 0x80, R13 ;  /* 0x00000080064a7824 */ /* 0x000fe200078e020d */
[--C-:B------:R-:W-:Y:S01]  /*0600*/  SHF.R.S32.HI R6, RZ, 0x7, R7.reuse ;  /* 0x00000007ff067819 */ /* 0x100fe20000011407 */
[----:B0-----:R-:W-:Y:S01]  /*0610*/  IMAD R56, R56, UR8, RZ ;  /* 0x0000000838387c24 */ /* 0x001fe2000f8e02ff */
[----:B------:R-:W-:Y:S01]  /*0620*/  LOP3.LUT R12, R8, 0x120, RZ, 0xc0, !PT ;  /* 0x00000120080c7812 */ /* 0x000fe200078ec0ff */
[----:B------:R-:W-:Y:S01]  /*0630*/  IMAD.SHL.U32 R10, R10, 0x2, RZ ;  /* 0x000000020a0a7824 */ /* 0x000fe200078e00ff */
[----:B------:R-:W0:Y:S01]  /*0640*/  LDC.64 R8, c[0x0][0x220] ;  /* 0x00008800ff087b82 */ /* 0x000e220000000a00 */
[----:B------:R-:W-:Y:S01]  /*0650*/  SGXT R6, R6, 0x1 ;  /* 0x000000010606781a */ /* 0x000fe20000000200 */
[----:B------:R-:W-:Y:S01]  /*0660*/  IMAD R62, R24, R57, RZ ;  /* 0x00000039183e7224 */ /* 0x000fe200078e02ff */
[----:B------:R-:W-:Y:S01]  /*0670*/  LOP3.LUT R5, R5, 0x3, R14, 0xf8, !PT ;  /* 0x0000000305057812 */ /* 0x000fe200078ef80e */
[----:B------:R-:W-:Y:S01]  /*0680*/  IMAD.MOV.U32 R77, RZ, RZ, 0x3f800000 ;  /* 0x3f800000ff4d7424 */ /* 0x000fe200078e00ff */
[----:B------:R-:W-:Y:S01]  /*0690*/  LOP3.LUT R14, R12, 0x30, R7, 0x78, !PT ;  /* 0x000000300c0e7812 */ /* 0x000fe200078e7807 */
[----:B------:R-:W-:Y:S01]  /*06a0*/  IMAD.SHL.U32 R12, R7, 0x10, RZ ;  /* 0x00000010070c7824 */ /* 0x000fe200078e00ff */
[----:B------:R-:W-:Y:S01]  /*06b0*/  LOP3.LUT R75, R11, R10, RZ, 0x3c, !PT ;  /* 0x0000000a0b4b7212 */ /* 0x000fe200078e3cff */
[----:B-1----:R-:W-:Y:S01]  /*06c0*/  IMAD R24, R24, R15, RZ ;  /* 0x0000000f18187224 */ /* 0x002fe200078e02ff */
[----:B------:R-:W-:-:S02]  /*06d0*/  LOP3.LUT R10, R7, 0x1f, RZ, 0xc0, !PT ;  /* 0x0000001f070a7812 */ /* 0x000fc400078ec0ff */
[----:B------:R-:W-:Y:S02]  /*06e0*/  CS2R R20, SRZ ;  /* 0x0000000000147805 */ /* 0x000fe4000001ff00 */
[----:B------:R-:W-:Y:S02]  /*06f0*/  LOP3.LUT R6, R6, 0x90, RZ, 0xc0, !PT ;  /* 0x0000009006067812 */ /* 0x000fe400078ec0ff */
[----:B------:R-:W-:Y:S02]  /*0700*/  CS2R R22, SRZ ;  /* 0x0000000000167805 */ /* 0x000fe4000001ff00 */
[C---:B------:R-:W-:Y:S02]  /*0710*/  LOP3.LUT P5, RZ, R7.reuse, 0x1, RZ, 0xc0, !PT ;  /* 0x0000000107ff7812 */ /* 0x040fe400078ac0ff */
[----:B------:R-:W-:Y:S02]  /*0720*/  CS2R R16, SRZ ;  /* 0x0000000000107805 */ /* 0x000fe4000001ff00 */
[----:B------:R-:W-:-:S02]  /*0730*/  LOP3.LUT P6, RZ, R7, 0x2, RZ, 0xc0, !PT ;  /* 0x0000000207ff7812 */ /* 0x000fc400078cc0ff */
[----:B------:R-:W-:Y:S02]  /*0740*/  CS2R R18, SRZ ;  /* 0x0000000000127805 */ /* 0x000fe4000001ff00 */
[--C-:B------:R-:W-:Y:S01]  /*0750*/  SHF.R.S32.HI R11, RZ, 0x3, R7.reuse ;  /* 0x00000003ff0b7819 */ /* 0x100fe20000011407 */
[----:B------:R-:W-:Y:S01]  /*0760*/  VIADD R76, R4, 0x8 ;  /* 0x00000008044c7836 */ /* 0x000fe20000000000 */
[----:B------:R-:W-:Y:S01]  /*0770*/  LOP3.LUT R6, R6, 0x7f, R7, 0x78, !PT ;  /* 0x0000007f06067812 */ /* 0x000fe200078e7807 */
[----:B------:R-:W-:Y:S01]  /*0780*/  IMAD R7, R10, UR4, RZ ;  /* 0x000000040a077c24 */ /* 0x000fe2000f8e02ff */
[----:B------:R-:W-:Y:S01]  /*0790*/  LOP3.LUT R12, R12, 0x100, RZ, 0xc0, !PT ;  /* 0x000001000c0c7812 */ /* 0x000fe200078ec0ff */
[----:B------:R-:W-:Y:S01]  /*07a0*/  ULDC.64 UR4, c[0x0][0x218] ;  /* 0x0000860000047ab9 */ /* 0x000fe20000000a00 */
[----:B------:R-:W-:Y:S01]  /*07b0*/  SGXT R11, R11, 0x1 ;  /* 0x000000010b0b781a */ /* 0x000fe20000000200 */
[----:B------:R-:W-:Y:S01]  /*07c0*/  UMOV UR6, URZ ;  /* 0x0000003f00067c82 */ /* 0x000fe20008000000 */
[----:B------:R-:W-:Y:S01]  /*07d0*/  IADD3 R75, R75, UR7, R12 ;  /* 0x000000074b4b7c10 */ /* 0x000fe2000fffe00c */
[C---:B------:R-:W-:Y:S01]  /*07e0*/  IMAD R12, R26.reuse, R57, RZ ;  /* 0x000000391a0c7224 */ /* 0x040fe200078e02ff */
[--C-:B------:R-:W-:Y:S01]  /*07f0*/  IADD3 R61, P0, P1, R7, UR4, R56.reuse ;  /* 0x00000004073d7c10 */ /* 0x100fe2000f91e038 */
[----:B------:R-:W-:Y:S01]  /*0800*/  UIMAD UR4, UR8, UR10, URZ ;  /* 0x0000000a080472a4 */ /* 0x000fe2000f8e023f */
[----:B------:R-:W-:Y:S01]  /*0810*/  SHF.R.S32.HI R13, RZ, 0x1f, R7 ;  /* 0x0000001fff0d7819 */ /* 0x000fe20000011407 */
[----:B------:R-:W-:Y:S01]  /*0820*/  IMAD R26, R26, R15, RZ ;  /* 0x0000000f1a1a7224 */ /* 0x000fe200078e02ff */
[----:B------:R-:W-:Y:S01]  /*0830*/  SHF.R.S32.HI R56, RZ, 0x1f, R56 ;  /* 0x0000001fff387819 */ /* 0x000fe20000011438 */
[----:B------:R-:W-:Y:S01]  /*0840*/  IMAD R7, R10, UR11, RZ ;  /* 0x0000000b0a077c24 */ /* 0x000fe2000f8e02ff */
[----:B------:R-:W-:Y:S01]  /*0850*/  IADD3 R63, P2, R62, R61, RZ ;  /* 0x0000003d3e3f7210 */ /* 0x000fe20007f5e0ff */
[----:B------:R-:W-:Y:S01]  /*0860*/  IMAD R58, R57, 0x8, R12 ;  /* 0x00000008393a7824 */ /* 0x000fe200078e020c */
[----:B------:R-:W-:Y:S01]  /*0870*/  IADD3.X R13, R13, UR5, R56, P0, P1 ;  /* 0x000000050d0d7c10 */ /* 0x000fe200087e2438 */
[----:B------:R-:W-:Y:S01]  /*0880*/  IMAD R66, R15, 0x8, R26 ;  /* 0x000000080f427824 */ /* 0x000fe200078e021a */
[----:B------:R-:W-:-:S02]  /*0890*/  USHF.R.S32.HI UR5, URZ, 0x1f, UR4 ;  /* 0x0000001f3f057899 */ /* 0x000fc40008011404 */
[----:B0-----:R-:W-:Y:S01]  /*08a0*/  IADD3 R69, P0, P1, R7, UR4, R8 ;  /* 0x0000000407457c10 */ /* 0x001fe2000f91e008 */
[----:B------:R-:W-:Y:S01]  /*08b0*/  IMAD R60, R57, 0x8, R58 ;  /* 0x00000008393c7824 */ /* 0x000fe200078e023a */
[----:B------:R-:W-:Y:S01]  /*08c0*/  SHF.R.S32.HI R8, RZ, 0x1f, R7 ;  /* 0x0000001fff087819 */ /* 0x000fe20000011407 */
[----:B------:R-:W-:Y:S01]  /*08d0*/  IMAD R68, R15, 0x8, R66 ;  /* 0x000000080f447824 */ /* 0x000fe200078e0242 */
[-C--:B------:R-:W-:Y:S01]  /*08e0*/  IADD3 R59, P3, R58, R61.reuse, RZ ;  /* 0x0000003d3a3b7210 */ /* 0x080fe20007f7e0ff */
[----:B------:R-:W-:Y:S01]  /*08f0*/  UMOV UR4, URZ ;  /* 0x0000003f00047c82 */ /* 0x000fe20008000000 */
[----:B------:R-:W-:Y:S01]  /*0900*/  IADD3 R56, P4, R12, R61, RZ ;  /* 0x0000003d0c387210 */ /* 0x000fe20007f9e0ff */
[----:B------:R-:W-:Y:S01]  /*0910*/  ULDC UR10, c[0x0][0x238] ;  /* 0x00008e00000a7ab9 */ /* 0x000fe20000000800 */
[----:B------:R-:W-:Y:S02]  /*0920*/  LEA.HI.X.SX32 R58, R58, R13, 0x1, P3 ;  /* 0x0000000d3a3a7211 */ /* 0x000fe400018f0eff */
[----:B------:R-:W-:Y:S01]  /*0930*/  IADD3.X R9, R8, UR5, R9, P0, P1 ;  /* 0x0000000508097c10 */ /* 0x000fe200087e2409 */
[----:B------:R-:W-:Y:S01]  /*0940*/  UMOV UR5, URZ ;  /* 0x0000003f00057c82 */ /* 0x000fe20008000000 */
[----:B------:R-:W-:-:S02]  /*0950*/  LOP3.LUT R11, R14, 0x90, R11, 0x78, !PT ;  /* 0x000000900e0b7812 */ /* 0x000fc400078e780b */
[----:B------:R-:W-:Y:S02]  /*0960*/  CS2R R14, SRZ ;  /* 0x00000000000e7805 */ /* 0x000fe4000001ff00 */
[-C--:B------:R-:W-:Y:S02]  /*0970*/  LEA.HI.X.SX32 R7, R12, R13.reuse, 0x1, P4 ;  /* 0x0000000d0c077211 */ /* 0x080fe400020f0eff */
[----:B------:R-:W-:Y:S01]  /*0980*/  LEA.HI.X.SX32 R62, R62, R13, 0x1, P2 ;  /* 0x0000000d3e3e7211 */ /* 0x000fe200010f0eff */
[----:B------:R-:W-:Y:S01]  /*0990*/  IMAD.IADD R74, R11, 0x1, R74 ;  /* 0x000000010b4a7824 */ /* 0x000fe200078e024a */
[-C--:B------:R-:W-:Y:S02]  /*09a0*/  IADD3 R65, P0, R26, R69.reuse, RZ ;  /* 0x000000451a417210 */ /* 0x080fe40007f1e0ff */
[----:B------:R-:W-:Y:S02]  /*09b0*/  CS2R R10, SRZ ;  /* 0x00000000000a7805 */ /* 0x000fe4000001ff00 */
[----:B------:R-:W-:-:S02]  /*09c0*/  IADD3 R67, P1, R66, R69, RZ ;  /* 0x0000004542437210 */ /* 0x000fc40007f3e0ff */
[----:B------:R-:W-:Y:S02]  /*09d0*/  IADD3 R71, P3, R24, R69, RZ ;  /* 0x0000004518477210 */ /* 0x000fe40007f7e0ff */
[----:B------:R-:W-:Y:S02]  /*09e0*/  IADD3 R61, P4, R60, R61, RZ ;  /* 0x0000003d3c3d7210 */ /* 0x000fe40007f9e0ff */
[----:B------:R-:W-:Y:S02]  /*09f0*/  IADD3 R69, P2, R68, R69, RZ ;  /* 0x0000004544457210 */ /* 0x000fe40007f5e0ff */
[----:B------:R-:W-:Y:S02]  /*0a00*/  LEA.HI.X.SX32 R60, R60, R13, 0x1, P4 ;  /* 0x0000000d3c3c7211 */ /* 0x000fe400020f0eff */
[----:B------:R-:W-:Y:S02]  /*0a10*/  CS2R R12, SRZ ;  /* 0x00000000000c7805 */ /* 0x000fe4000001ff00 */
[----:B------:R-:W-:-:S02]  /*0a20*/  LEA.HI.X.SX32 R64, R26, R9, 0x1, P0 ;  /* 0x000000091a407211 */ /* 0x000fc400000f0eff */
[-C--:B------:R-:W-:Y:S02]  /*0a30*/  LEA.HI.X.SX32 R66, R66, R9.reuse, 0x1, P1 ;  /* 0x0000000942427211 */ /* 0x080fe400008f0eff */
[-C--:B------:R-:W-:Y:S02]  /*0a40*/  LEA.HI.X.SX32 R70, R24, R9.reuse, 0x1, P3 ;  /* 0x0000000918467211 */ /* 0x080fe400018f0eff */
[----:B------:R-:W-:Y:S02]  /*0a50*/  LEA.HI.X.SX32 R68, R68, R9, 0x1, P2 ;  /* 0x0000000944447211 */ /* 0x000fe400010f0eff */
[----:B------:R-:W-:Y:S02]  /*0a60*/  CS2R R8, SRZ ;  /* 0x0000000000087805 */ /* 0x000fe4000001ff00 */
[----:B------:R-:W-:-:S07]  /*0a70*/  LOP3.LUT R73, R5, 0x1, RZ, 0x3c, !PT ;  /* 0x0000000105497812 */ /* 0x000fce00078e3cff */
.L_x_1:
[----:B------:R-:W-:Y:S02]  /*0a80*/  SHF.R.S32.HI R27, RZ, 0x1f, R72 ;  /* 0x0000001fff1b7819 */ /* 0x000fe40000011448 */
[C---:B------:R-:W-:Y:S02]  /*0a90*/  IADD3 R24, P0, R72.reuse, R56, RZ ;  /* 0x0000003848187210 */ /* 0x040fe40007f1e0ff */
[C---:B------:R-:W-:Y:S02]  /*0aa0*/  IADD3 R34, P2, R72.reuse, R61, RZ ;  /* 0x0000003d48227210 */ /* 0x040fe40007f5e0ff */
[C---:B------:R-:W-:Y:S01]  /*0ab0*/  IADD3 R28, P1, R72.reuse, R59, RZ ;  /* 0x0000003b481c7210 */ /* 0x040fe20007f3e0ff */
[C---:B------:R-:W-:Y:S01]  /*0ac0*/  IMAD.X R25, R27.reuse, 0x1, R7, P0 ;  /* 0x000000011b197824 */ /* 0x040fe200000e0607 */
[----:B------:R-:W-:Y:S01]  /*0ad0*/  IADD3 R32, P0, R72, R63, RZ ;  /* 0x0000003f48207210 */ /* 0x000fe20007f1e0ff */
[C---:B------:R-:W-:Y:S02]  /*0ae0*/  IMAD.X R35, R27.reuse, 0x1, R60, P2 ;  /* 0x000000011b237824 */ /* 0x040fe400010e063c */
[C---:B------:R-:W-:Y:S01]  /*0af0*/  IMAD.X R29, R27.reuse, 0x1, R58, P1 ;  /* 0x000000011b1d7824 */ /* 0x040fe200008e063a */
[----:B------:R-:W2:Y:S01]  /*0b00*/  LDG.E.U8 R43, desc[UR12][R24.64] ;  /* 0x0000000c182b7981 */ /* 0x000ea2000c1e1100 */
[----:B------:R-:W-:-:S03]  /*0b10*/  IMAD.X R33, R27, 0x1, R62, P0 ;  /* 0x000000011b217824 */ /* 0x000fc600000e063e */
[----:B------:R-:W3:Y:S04]  /*0b20*/  LDG.E.U8 R45, desc[UR12][R28.64] ;  /* 0x0000000c1c2d7981 */ /* 0x000ee8000c1e1100 */
[----:B------:R-:W4:Y:S04]  /*0b30*/  LDG.E.U8 R35, desc[UR12][R34.64] ;  /* 0x0000000c22237981 */ /* 0x000f28000c1e1100 */
[----:B------:R-:W5:Y:S01]  /*0b40*/  LDG.E.U8 R47, desc[UR12][R32.64] ;  /* 0x0000000c202f7981 */ /* 0x000f62000c1e1100 */
[----:B------:R-:W-:Y:S01]  /*0b50*/  USHF.R.S32.HI UR9, URZ, 0x1f, UR4 ;  /* 0x0000001f3f097899 */ /* 0x000fe20008011404 */
[----:B------:R-:W-:Y:S01]  /*0b60*/  BAR.SYNC.DEFER_BLOCKING 0x0 ;  /* 0x0000000000007b1d */ /* 0x000fe20000010000 */
[----:B------:R-:W-:-:S04]  /*0b70*/  IADD3 R48, P0, R65, UR4, RZ ;  /* 0x0000000441307c10 */ /* 0x000fc8000ff1e0ff */
[----:B------:R-:W-:Y:S01]  /*0b80*/  IADD3.X R49, R64, UR9, RZ, P0, !PT ;  /* 0x0000000940317c10 */ /* 0x000fe200087fe4ff */
[----:B--2---:R-:W-:Y:S04]  /*0b90*/  STS.U8 [R6+UR7+0x800], R43 ;  /* 0x0008002b06007988 */ /* 0x004fe80008000007 */
[----:B---3--:R-:W-:Y:S04]  /*0ba0*/  STS.U8 [R6+UR7+0x900], R45 ;  /* 0x0009002d06007988 */ /* 0x008fe80008000007 */
[----:B----4-:R-:W-:Y:S04]  /*0bb0*/  STS.U8 [R6+UR7+0xa00], R35 ;  /* 0x000a002306007988 */ /* 0x010fe80008000007 */
[----:B-----5:R-:W-:Y:S01]  /*0bc0*/  STS.U8 [R6+UR7+0xb00], R47 ;  /* 0x000b002f06007988 */ /* 0x020fe20008000007 */
[----:B------:R-:W-:Y:S06]  /*0bd0*/  BAR.SYNC.DEFER_BLOCKING 0x0 ;  /* 0x0000000000007b1d */ /* 0x000fec0000010000 */
[----:B------:R-:W0:Y:S04]  /*0be0*/  LDSM.16.M88.4 R36, [R75+0x800] ;  /* 0x000800004b24783b */ /* 0x000e280000000200 */
[----:B------:R-:W1:Y:S04]  /*0bf0*/  LDSM.16.MT88.4 R24, [R74] ;  /* 0x000000004a18783b */ /* 0x000e680000004200 */
[----:B------:R-:W2:Y:S04]  /*0c00*/  LDSM.16.MT88.4 R28, [R74+0x400] ;  /* 0x000400004a1c783b */ /* 0x000ea80000004200 */
[----:B------:R-:W3:Y:S01]  /*0c10*/  LDG.E.U8 R53, desc[UR12][R48.64] ;  /* 0x0000000c30357981 */ /* 0x000ee2000c1e1100 */
[----:B0-----:R-:W-:-:S02]  /*0c20*/  F2FP.F16.E4M3.UNPACK_B R40, R36 ;  /* 0x00000024ff28723e */ /* 0x001fc400020006ff */
[----:B------:R-:W-:Y:S01]  /*0c30*/  F2FP.F16.E4M3.UNPACK_B R41, R37 ;  /* 0x00000025ff29723e */ /* 0x000fe200020006ff */
[----:B-1----:R-:W-:Y:S01]  /*0c40*/  IMAD.MOV.U32 R32, RZ, RZ, R24 ;  /* 0x000000ffff207224 */ /* 0x002fe200078e0018 */
[----:B------:R-:W-:Y:S01]  /*0c50*/  F2FP.F16.E4M3.UNPACK_B R44, R38 ;  /* 0x00000026ff2c723e */ /* 0x000fe200020006ff */
[----:B------:R-:W-:Y:S01]  /*0c60*/  IMAD.MOV.U32 R33, RZ, RZ, R26 ;  /* 0x000000ffff217224 */ /* 0x000fe200078e001a */
[----:B------:R-:W-:Y:S01]  /*0c70*/  F2FP.F16.E4M3.UNPACK_B R45, R39 ;  /* 0x00000027ff2d723e */ /* 0x000fe200020006ff */
[----:B--2---:R-:W-:Y:S01]  /*0c80*/  IMAD.MOV.U32 R34, RZ, RZ, R28 ;  /* 0x000000ffff227224 */ /* 0x004fe200078e001c */
[----:B------:R-:W-:Y:S01]  /*0c90*/  F2FP.F16.E4M3.UNPACK_B R36, R36.H1 ;  /* 0x00000024ff24723e */ /* 0x000fe200030006ff */
[----:B------:R-:W-:Y:S01]  /*0ca0*/  IMAD.MOV.U32 R35, RZ, RZ, R30 ;  /* 0x000000ffff237224 */ /* 0x000fe200078e001e */
[----:B------:R-:W-:Y:S01]  /*0cb0*/  F2FP.F16.E4M3.UNPACK_B R37, R37.H1 ;  /* 0x00000025ff25723e */ /* 0x000fe200030006ff */
[----:B------:R-:W-:Y:S02]  /*0cc0*/  IMAD.MOV.U32 R42, RZ, RZ, R28 ;  /* 0x000000ffff2a7224 */ /* 0x000fe400078e001c */
[----:B------:R-:W-:-:S02]  /*0cd0*/  IMAD.MOV.U32 R43, RZ, RZ, R30 ;  /* 0x000000ffff2b7224 */ /* 0x000fc400078e001e */
[----:B------:R-:W-:Y:S01]  /*0ce0*/  IMAD.MOV.U32 R46, RZ, RZ, R29 ;  /* 0x000000ffff2e7224 */ /* 0x000fe200078e001d */
[----:B------:R-:W-:Y:S01]  /*0cf0*/  HMMA.16816.F32 R32, R32, R40, RZ ;  /* 0x000000282020723c */ /* 0x000fe200000018ff */
[----:B------:R-:W-:-:S06]  /*0d00*/  IMAD.MOV.U32 R47, RZ, RZ, R31 ;  /* 0x000000ffff2f7224 */ /* 0x000fcc00078e001f */
[----:B------:R-:W-:Y:S02]  /*0d10*/  IMAD.MOV.U32 R40, RZ, RZ, R24 ;  /* 0x000000ffff287224 */ /* 0x000fe400078e0018 */
[----:B------:R-:W-:-:S07]  /*0d20*/  IMAD.MOV.U32 R41, RZ, RZ, R26 ;  /* 0x000000ffff297224 */ /* 0x000fce00078e001a */
[----:B------:R-:W-:Y:S07]  /*0d30*/  HMMA.16816.F32 R40, R40, R44, RZ ;  /* 0x0000002c2828723c */ /* 0x000fee00000018ff */
[----:B------:R-:W-:Y:S02]  /*0d40*/  IMAD.MOV.U32 R44, RZ, RZ, R25 ;  /* 0x000000ffff2c7224 */ /* 0x000fe400078e0019 */
[----:B------:R-:W-:-:S07]  /*0d50*/  IMAD.MOV.U32 R45, RZ, RZ, R27 ;  /* 0x000000ffff2d7224 */ /* 0x000fce00078e001b */
[----:B------:R-:W-:Y:S07]  /*0d60*/  HMMA.16816.F32 R32, R44, R36, R32 ;  /* 0x000000242c20723c */ /* 0x000fee0000001820 */
[----:B------:R-:W-:Y:S01]  /*0d70*/  IADD3 R46, P0, R67, UR4, RZ ;  /* 0x00000004432e7c10 */ /* 0x000fe2000ff1e0ff */
[----:B------:R-:W-:Y:S01]  /*0d80*/  IMAD.MOV.U32 R36, RZ, RZ, R25 ;  /* 0x000000ffff247224 */ /* 0x000fe200078e0019 */
[----:B------:R-:W-:Y:S01]  /*0d90*/  F2FP.F16.E4M3.UNPACK_B R44, R38.H1 ;  /* 0x00000026ff2c723e */ /* 0x000fe200030006ff */
[----:B------:R-:W-:Y:S01]  /*0da0*/  IMAD.MOV.U32 R37, RZ, RZ, R27 ;  /* 0x000000ffff257224 */ /* 0x000fe200078e001b */
[----:B------:R-:W-:Y:S01]  /*0db0*/  IADD3.X R47, R66, UR9, RZ, P0, !PT ;  /* 0x00000009422f7c10 */ /* 0x000fe200087fe4ff */
[----:B------:R-:W-:Y:S01]  /*0dc0*/  IMAD.MOV.U32 R38, RZ, RZ, R29 ;  /* 0x000000ffff267224 */ /* 0x000fe200078e001d */
[----:B------:R-:W-:Y:S01]  /*0dd0*/  F2FP.F16.E4M3.UNPACK_B R45, R39.H1 ;  /* 0x00000027ff2d723e */ /* 0x000fe200030006ff */
[----:B------:R-:W-:-:S02]  /*0de0*/  IMAD.MOV.U32 R39, RZ, RZ, R31 ;  /* 0x000000ffff277224 */ /* 0x000fc400078e001f */
[----:B------:R0:W2:Y:S01]  /*0df0*/  LDG.E.U8 R55, desc[UR12][R46.64] ;  /* 0x0000000c2e377981 */ /* 0x0000a2000c1e1100 */
[----:B------:R-:W-:-:S04]  /*0e00*/  IADD3 R50, P0, R71, UR4, RZ ;  /* 0x0000000447327c10 */ /* 0x000fc8000ff1e0ff */
[----:B------:R-:W-:Y:S01]  /*0e10*/  HMMA.16816.F32 R36, R36, R44, R40 ;  /* 0x0000002c2424723c */ /* 0x000fe20000001828 */
[----:B------:R-:W-:Y:S01]  /*0e20*/  IADD3.X R51, R70, UR9, RZ, P0, !PT ;  /* 0x0000000946337c10 */ /* 0x000fe200087fe4ff */
[----:B------:R-:W1:Y:S04]  /*0e30*/  LDSM.16.M88.4 R40, [R75+0xa00] ;  /* 0x000a00004b28783b */ /* 0x000e680000000200 */
[----:B------:R-:W4:Y:S01]  /*0e40*/  LDG.E.U8 R81, desc[UR12][R50.64] ;  /* 0x0000000c32517981 */ /* 0x000f22000c1e1100 */
[----:B------:R-:W-:-:S04]  /*0e50*/  IADD3 R44, P1, R69, UR4, RZ ;  /* 0x00000004452c7c10 */ /* 0x000fc8000ff3e0ff */
[----:B------:R-:W-:-:S05]  /*0e60*/  IADD3.X R45, R68, UR9, RZ, P1, !PT ;  /* 0x00000009442d7c10 */ /* 0x000fca0008ffe4ff */
[----:B------:R5:W4:Y:S01]  /*0e70*/  LDG.E.U8 R83, desc[UR12][R44.64] ;  /* 0x0000000c2c537981 */ /* 0x000b22000c1e1100 */
[----:B------:R-:W-:Y:S01]  /*0e80*/  BAR.SYNC.DEFER_BLOCKING 0x0 ;  /* 0x0000000000007b1d */ /* 0x000fe20000010000 */
[----:B0-----:R-:W-:Y:S02]  /*0e90*/  IMAD.MOV.U32 R46, RZ, RZ, R28 ;  /* 0x000000ffff2e7224 */ /* 0x001fe400078e001c */
[----:B------:R-:W-:Y:S02]  /*0ea0*/  IMAD.MOV.U32 R47, RZ, RZ, R30 ;  /* 0x000000ffff2f7224 */ /* 0x000fe400078e001e */
[----:B-----5:R-:W-:Y:S02]  /*0eb0*/  IMAD.MOV.U32 R44, RZ, RZ, R24 ;  /* 0x000000ffff2c7224 */ /* 0x020fe400078e0018 */
[----:B------:R-:W-:Y:S02]  /*0ec0*/  IMAD.MOV.U32 R45, RZ, RZ, R26 ;  /* 0x000000ffff2d7224 */ /* 0x000fe400078e001a */
[----:B------:R-:W-:-:S02]  /*0ed0*/  IMAD.MOV.U32 R50, RZ, RZ, R28 ;  /* 0x000000ffff327224 */ /* 0x000fc400078e001c */
[----:B------:R-:W-:Y:S01]  /*0ee0*/  IMAD.MOV.U32 R51, RZ, RZ, R30 ;  /* 0x000000ffff337224 */ /* 0x000fe200078e001e */
[----:B-1----:R-:W-:Y:S02]  /*0ef0*/  F2FP.F16.E4M3.UNPACK_B R48, R40 ;  /* 0x00000028ff30723e */ /* 0x002fe400020006ff */
[----:B------:R-:W-:Y:S02]  /*0f00*/  F2FP.F16.E4M3.UNPACK_B R49, R41 ;  /* 0x00000029ff31723e */ /* 0x000fe400020006ff */
[----:B------:R-:W-:-:S05]  /*0f10*/  F2FP.F16.E4M3.UNPACK_B R52, R42 ;  /* 0x0000002aff34723e */ /* 0x000fca00020006ff */
[----:B------:R-:W-:Y:S07]  /*0f20*/  HMMA.16816.F32 R44, R44, R48, RZ ;  /* 0x000000302c2c723c */ /* 0x000fee00000018ff */
[----:B------:R-:W-:Y:S02]  /*0f30*/  IMAD.MOV.U32 R48, RZ, RZ, R24 ;  /* 0x000000ffff307224 */ /* 0x000fe400078e0018 */
[----:B------:R-:W-:Y:S01]  /*0f40*/  IMAD.MOV.U32 R49, RZ, RZ, R26 ;  /* 0x000000ffff317224 */ /* 0x000fe200078e001a */
[----:B------:R-:W-:Y:S01]  /*0f50*/  F2FP.F16.E4M3.UNPACK_B R40, R40.H1 ;  /* 0x00000028ff28723e */ /* 0x000fe200030006ff */
[----:B------:R-:W-:Y:S01]  /*0f60*/  IMAD.MOV.U32 R54, RZ, RZ, R29 ;  /* 0x000000ffff367224 */ /* 0x000fe200078e001d */
[----:B------:R-:W-:Y:S01]  /*0f70*/  F2FP.F16.E4M3.UNPACK_B R41, R41.H1 ;  /* 0x00000029ff29723e */ /* 0x000fe200030006ff */
[----:B------:R-:W-:Y:S01]  /*0f80*/  IMAD.MOV.U32 R24, RZ, RZ, R25 ;  /* 0x000000ffff187224 */ /* 0x000fe200078e0019 */
[----:B------:R-:W-:Y:S01]  /*0f90*/  F2FP.F16.E4M3.UNPACK_B R42, R42.H1 ;  /* 0x0000002aff2a723e */ /* 0x000fe200030006ff */
[----:B------:R-:W-:-:S02]  /*0fa0*/  IMAD.MOV.U32 R26, RZ, RZ, R29 ;  /* 0x000000ffff1a7224 */ /* 0x000fc400078e001d */
[----:B------:R-:W-:Y:S01]  /*0fb0*/  FMUL R28, R37, UR10 ;  /* 0x0000000a251c7c20 */ /* 0x000fe20008400000 */
[----:B------:R-:W-:Y:S01]  /*0fc0*/  FMUL R34, R34, UR10 ;  /* 0x0000000a22227c20 */ /* 0x000fe20008400000 */
[----:B------:R-:W-:Y:S01]  /*0fd0*/  FMUL R38, R38, UR10 ;  /* 0x0000000a26267c20 */ /* 0x000fe20008400000 */
[----:B------:R-:W-:Y:S01]  /*0fe0*/  FMUL R32, R32, UR10 ;  /* 0x0000000a20207c20 */ /* 0x000fe20008400000 */
[----:B------:R-:W-:Y:S01]  /*0ff0*/  FMUL R33, R33, UR10 ;  /* 0x0000000a21217c20 */ /* 0x000fe20008400000 */
[----:B---3--:R0:W-:Y:S02]  /*1000*/  STS.U8 [R6+UR7+0x800], R53 ;  /* 0x0008003506007988 */ /* 0x0081e40008000007 */
[----:B0-----:R-:W-:-:S07]  /*1010*/  F2FP.F16.E4M3.UNPACK_B R53, R43 ;  /* 0x0000002bff35723e */ /* 0x001fce00020006ff */
[----:B------:R-:W-:Y:S07]  /*1020*/  HMMA.16816.F32 R48, R48, R52, RZ ;  /* 0x000000343030723c */ /* 0x000fee00000018ff */
[----:B------:R-:W-:Y:S02]  /*1030*/  IMAD.MOV.U32 R52, RZ, RZ, R25 ;  /* 0x000000ffff347224 */ /* 0x000fe400078e0019 */
[--C-:B------:R-:W-:Y:S01]  /*1040*/  IMAD.MOV.U32 R53, RZ, RZ, R27.reuse ;  /* 0x000000ffff357224 */ /* 0x100fe200078e001b */
[----:B------:R-:W-:Y:S01]  /*1050*/  F2FP.F16.E4M3.UNPACK_B R43, R43.H1 ;  /* 0x0000002bff2b723e */ /* 0x000fe200030006ff */
[----:B------:R-:W-:-:S02]  /*1060*/  IMAD.MOV.U32 R25, RZ, RZ, R27 ;  /* 0x000000ffff197224 */ /* 0x000fc400078e001b */
[----:B------:R-:W-:-:S11]  /*1070*/  IMAD.MOV.U32 R27, RZ, RZ, R31 ;  /* 0x000000ffff1b7224 */ /* 0x000fd600078e001f */
[----:B------:R-:W-:Y:S01]  /*1080*/  HMMA.16816.F32 R24, R24, R42, R48 ;  /* 0x0000002a1818723c */ /* 0x000fe20000001830 */
[----:B--2---:R0:W-:Y:S02]  /*1090*/  STS.U8 [R6+UR7+0x900], R55 ;  /* 0x0009003706007988 */ /* 0x0041e40008000007 */
[----:B0-----:R-:W-:-:S07]  /*10a0*/  IMAD.MOV.U32 R55, RZ, RZ, R31 ;  /* 0x000000ffff377224 */ /* 0x001fce00078e001f */
[----:B------:R-:W-:Y:S07]  /*10b0*/  HMMA.16816.F32 R44, R52, R40, R44 ;  /* 0x00000028342c723c */ /* 0x000fee000000182c */
[----:B------:R-:W-:-:S04]  /*10c0*/  LEA R41, P0, R3, UR5, 0x1 ;  /* 0x0000000503297c11 */ /* 0x000fc8000f8008ff */
[----:B------:R-:W-:Y:S01]  /*10d0*/  IADD3 R29, P1, R41, 0x9, RZ ;  /* 0x00000009291d7810 */ /* 0x000fe20007f3e0ff */
[----:B------:R-:W-:-:S03]  /*10e0*/  IMAD.X R30, RZ, RZ, UR6, P0 ;  /* 0x00000006ff1e7e24 */ /* 0x000fc600080e06ff */
[C---:B------:R-:W-:Y:S01]  /*10f0*/  ISETP.GT.U32.AND P2, PT, R29.reuse, R4, PT ;  /* 0x000000041d00720c */ /* 0x040fe20003f44070 */
[--C-:B------:R-:W-:Y:S01]  /*1100*/  IMAD.X R31, RZ, RZ, R30.reuse, P1 ;  /* 0x000000ffff1f7224 */ /* 0x100fe200008e061e */
[-C--:B------:R-:W-:Y:S02]  /*1110*/  ISETP.GT.U32.AND P0, PT, R29, R76.reuse, PT ;  /* 0x0000004c1d00720c */ /* 0x080fe40003f04070 */
[C---:B------:R-:W-:Y:S02]  /*1120*/  IADD3 R43, P4, R41.reuse, 0x10, RZ ;  /* 0x00000010292b7810 */ /* 0x040fe40007f9e0ff */
[----:B------:R-:W-:Y:S02]  /*1130*/  IADD3 R29, P3, R41, 0x11, RZ ;  /* 0x00000011291d7810 */ /* 0x000fe40007f7e0ff */
[C---:B------:R-:W-:Y:S02]  /*1140*/  ISETP.GT.U32.AND.EX P2, PT, R31.reuse, RZ, PT, P2 ;  /* 0x000000ff1f00720c */ /* 0x040fe40003f44120 */
[----:B------:R-:W-:Y:S01]  /*1150*/  ISETP.GT.U32.AND.EX P0, PT, R31, RZ, PT, P0 ;  /* 0x000000ff1f00720c */ /* 0x000fe20003f04100 */
[----:B------:R-:W-:Y:S01]  /*1160*/  FMUL R31, R39, UR10 ;  /* 0x0000000a271f7c20 */ /* 0x000fe20008400000 */
[----:B------:R-:W-:Y:S01]  /*1170*/  FSEL R28, R28, -INF , !P2 ;  /* 0xff8000001c1c7808 */ /* 0x000fe20005000000 */
[--C-:B------:R-:W-:Y:S01]  /*1180*/  IMAD.X R42, RZ, RZ, R30.reuse, P4 ;  /* 0x000000ffff2a7224 */ /* 0x100fe200020e061e */
[-C--:B------:R-:W-:Y:S01]  /*1190*/  ISETP.GT.U32.AND P2, PT, R43, R76.reuse, PT ;  /* 0x0000004c2b00720c */ /* 0x080fe20003f44070 */
[----:B------:R-:W-:Y:S01]  /*11a0*/  IMAD.X R40, RZ, RZ, R30, P3 ;  /* 0x000000ffff287224 */ /* 0x000fe200018e061e */
[----:B------:R-:W-:Y:S01]  /*11b0*/  ISETP.GT.U32.AND P4, PT, R29, R76, PT ;  /* 0x0000004c1d00720c */ /* 0x000fe20003f84070 */
[----:B------:R-:W-:Y:S01]  /*11c0*/  FMUL R39, R46, UR10 ;  /* 0x0000000a2e277c20 */ /* 0x000fe20008400000 */
[----:B------:R-:W-:Y:S01]  /*11d0*/  FSEL R31, R31, -INF , !P0 ;  /* 0xff8000001f1f7808 */ /* 0x000fe20004000000 */
[----:B------:R-:W-:Y:S01]  /*11e0*/  FMUL R37, R47, UR10 ;  /* 0x0000000a2f257c20 */ /* 0x000fe20008400000 */
[----:B------:R-:W-:-:S02]  /*11f0*/  ISETP.GT.U32.AND P0, PT, R29, R4, PT ;  /* 0x000000041d00720c */ /* 0x000fc40003f04070 */
[----:B------:R-:W-:Y:S02]  /*1200*/  ISETP.GT.U32.AND.EX P2, PT, R42, RZ, PT, P2 ;  /* 0x000000ff2a00720c */ /* 0x000fe40003f44120 */
[----:B------:R-:W-:Y:S02]  /*1210*/  IADD3 R29, P3, R41, 0x18, RZ ;  /* 0x00000018291d7810 */ /* 0x000fe40007f7e0ff */
[----:B------:R-:W-:Y:S02]  /*1220*/  ISETP.GT.U32.AND.EX P4, PT, R40, RZ, PT, P4 ;  /* 0x000000ff2800720c */ /* 0x000fe40003f84140 */
[----:B------:R-:W-:Y:S01]  /*1230*/  FSEL R39, R39, -INF , !P2 ;  /* 0xff80000027277808 */ /* 0x000fe20005000000 */
[----:B------:R-:W-:Y:S01]  /*1240*/  IMAD.X R46, RZ, RZ, R30, P3 ;  /* 0x000000ffff2e7224 */ /* 0x000fe200018e061e */
[----:B------:R-:W-:Y:S02]  /*1250*/  FSEL R37, R37, -INF , !P4 ;  /* 0xff80000025257808 */ /* 0x000fe40006000000 */
[----:B------:R-:W-:-:S02]  /*1260*/  ISETP.GT.U32.AND P2, PT, R29, R4, PT ;  /* 0x000000041d00720c */ /* 0x000fc40003f44070 */
[----:B------:R-:W-:Y:S02]  /*1270*/  ISETP.GT.U32.AND P4, PT, R29, R76, PT ;  /* 0x0000004c1d00720c */ /* 0x000fe40003f84070 */
[----:B------:R-:W-:Y:S01]  /*1280*/  IADD3 R29, P3, R41, 0x8, RZ ;  /* 0x00000008291d7810 */ /* 0x000fe20007f7e0ff */
[----:B------:R-:W-:Y:S01]  /*1290*/  FMUL R26, R26, UR10 ;  /* 0x0000000a1a1a7c20 */ /* 0x000fe20008400000 */
[-C--:B------:R-:W-:Y:S02]  /*12a0*/  ISETP.GT.U32.AND P1, PT, R43, R4.reuse, PT ;  /* 0x000000042b00720c */ /* 0x080fe40003f24070 */
[----:B------:R-:W-:Y:S01]  /*12b0*/  ISETP.GT.U32.AND.EX P4, PT, R46, RZ, PT, P4 ;  /* 0x000000ff2e00720c */ /* 0x000fe20003f84140 */
[----:B------:R-:W-:Y:S01]  /*12c0*/  IMAD.X R43, RZ, RZ, R30, P3 ;  /* 0x000000ffff2b7224 */ /* 0x000fe200018e061e */
[----:B------:R-:W-:Y:S02]  /*12d0*/  ISETP.GT.U32.AND P3, PT, R29, R4, PT ;  /* 0x000000041d00720c */ /* 0x000fe40003f64070 */
[----:B------:R-:W-:Y:S01]  /*12e0*/  FSEL R29, R26, -INF , !P4 ;  /* 0xff8000001a1d7808 */ /* 0x000fe20006000000 */
[----:B------:R-:W-:Y:S01]  /*12f0*/  FMUL R26, R36, UR10 ;  /* 0x0000000a241a7c20 */ /* 0x000fe20008400000 */
[----:B------:R-:W-:-:S02]  /*1300*/  ISETP.GT.U32.AND P4, PT, R41, R76, PT ;  /* 0x0000004c2900720c */ /* 0x000fc40003f84070 */
[----:B------:R-:W-:Y:S02]  /*1310*/  ISETP.GT.U32.AND.EX P3, PT, R43, RZ, PT, P3 ;  /* 0x000000ff2b00720c */ /* 0x000fe40003f64130 */
[----:B------:R-:W-:Y:S02]  /*1320*/  ISETP.GT.U32.AND.EX P4, PT, R30, RZ, PT, P4 ;  /* 0x000000ff1e00720c */ /* 0x000fe40003f84140 */
[----:B------:R-:W-:Y:S02]  /*1330*/  FSEL R26, R26, -INF , !P3 ;  /* 0xff8000001a1a7808 */ /* 0x000fe40005800000 */
[----:B------:R-:W-:Y:S02]  /*1340*/  ISETP.GE.U32.AND P3, PT, R41, R76, PT ;  /* 0x0000004c2900720c */ /* 0x000fe40003f66070 */
[----:B------:R-:W-:Y:S01]  /*1350*/  FSEL R43, R34, -INF , !P4 ;  /* 0xff800000222b7808 */ /* 0x000fe20006000000 */
[----:B------:R-:W-:Y:S01]  /*1360*/  FMUL R34, R35, UR10 ;  /* 0x0000000a23227c20 */ /* 0x000fe20008400000 */
[----:B------:R-:W-:-:S02]  /*1370*/  ISETP.GT.U32.AND P4, PT, R41, R4, PT ;  /* 0x000000042900720c */ /* 0x000fc40003f84070 */
[C---:B------:R-:W-:Y:S02]  /*1380*/  ISETP.GE.U32.AND.EX P3, PT, R30.reuse, RZ, PT, P3 ;  /* 0x000000ff1e00720c */ /* 0x040fe40003f66130 */
[----:B------:R-:W-:Y:S02]  /*1390*/  ISETP.GT.U32.AND.EX P4, PT, R30, RZ, PT, P4 ;  /* 0x000000ff1e00720c */ /* 0x000fe40003f84140 */
[----:B------:R-:W-:Y:S02]  /*13a0*/  FSEL R34, R34, -INF , !P3 ;  /* 0xff80000022227808 */ /* 0x000fe40005800000 */
[----:B------:R-:W-:Y:S02]  /*13b0*/  FSEL R35, R38, -INF , !P4 ;  /* 0xff80000026237808 */ /* 0x000fe40006000000 */
[----:B------:R-:W-:Y:S02]  /*13c0*/  FMNMX R36, R43, R34, !PT ;  /* 0x000000222b247209 */ /* 0x000fe40007800000 */
[----:B------:R-:W-:-:S02]  /*13d0*/  FSEL R32, R32, -INF , !P4 ;  /* 0xff80000020207808 */ /* 0x000fc40006000000 */
[----:B------:R-:W-:Y:S02]  /*13e0*/  FMNMX R36, R35, R36, !PT ;  /* 0x0000002423247209 */ /* 0x000fe40007800000 */
[C---:B------:R-:W-:Y:S02]  /*13f0*/  ISETP.GE.U32.AND P3, PT, R41.reuse, R4, PT ;  /* 0x000000042900720c */ /* 0x040fe40003f66070 */
[----:B------:R-:W-:Y:S02]  /*1400*/  IADD3 R41, P4, R41, 0x19, RZ ;  /* 0x0000001929297810 */ /* 0x000fe40007f9e0ff */
[----:B------:R-:W-:-:S03]  /*1410*/  FMNMX R36, R31, R36, !PT ;  /* 0x000000241f247209 */ /* 0x000fc60007800000 */
[----:B------:R-:W-:Y:S01]  /*1420*/  IMAD.X R38, RZ, RZ, R30, P4 ;  /* 0x000000ffff267224 */ /* 0x000fe200020e061e */
[----:B------:R-:W-:Y:S02]  /*1430*/  ISETP.GT.U32.AND P4, PT, R41, R76, PT ;  /* 0x0000004c2900720c */ /* 0x000fe40003f84070 */
[----:B------:R-:W-:Y:S01]  /*1440*/  FMNMX R36, R39, R36, !PT ;  /* 0x0000002427247209 */ /* 0x000fe20007800000 */
[----:B------:R-:W-:Y:S01]  /*1450*/  FMUL R27, R27, UR10 ;  /* 0x0000000a1b1b7c20 */ /* 0x000fe20008400000 */
[----:B------:R-:W-:Y:S02]  /*1460*/  ISETP.GE.U32.AND.EX P3, PT, R30, RZ, PT, P3 ;  /* 0x000000ff1e00720c */ /* 0x000fe40003f66130 */
[----:B------:R-:W-:Y:S02]  /*1470*/  ISETP.GT.U32.AND.EX P4, PT, R38, RZ, PT, P4 ;  /* 0x000000ff2600720c */ /* 0x000fe40003f84140 */
[----:B------:R-:W-:Y:S02]  /*1480*/  FMNMX R36, R37, R36, !PT ;  /* 0x0000002425247209 */ /* 0x000fe40007800000 */
[----:B------:R-:W-:-:S02]  /*1490*/  FSEL R30, R33, -INF , !P3 ;  /* 0xff800000211e7808 */ /* 0x000fc40005800000 */
[----:B------:R-:W-:Y:S02]  /*14a0*/  FSEL R33, R27, -INF , !P4 ;  /* 0xff8000001b217808 */ /* 0x000fe40006000000 */
[----:B------:R-:W-:Y:S02]  /*14b0*/  FMNMX R36, R29, R36, !PT ;  /* 0x000000241d247209 */ /* 0x000fe40007800000 */
[----:B------:R-:W-:Y:S02]  /*14c0*/  ISETP.GT.U32.AND P3, PT, R41, R4, PT ;  /* 0x000000042900720c */ /* 0x000fe40003f64070 */
[----:B------:R-:W-:Y:S02]  /*14d0*/  FMNMX R27, R33, R36, !PT ;  /* 0x00000024211b7209 */ /* 0x000fe40007800000 */
[----:B------:R-:W-:Y:S02]  /*14e0*/  FMNMX R41, R32, R30, !PT ;  /* 0x0000001e20297209 */ /* 0x000fe40007800000 */
[----:B------:R-:W-:Y:S01]  /*14f0*/  ISETP.GT.U32.AND.EX P1, PT, R42, RZ, PT, P1 ;  /* 0x000000ff2a00720c */ /* 0x000fe20003f24110 */
[----:B------:R-:W-:Y:S01]  /*1500*/  FMUL R42, R44, UR10 ;  /* 0x0000000a2c2a7c20 */ /* 0x000fe20008400000 */
[----:B------:R-:W-:-:S02]  /*1510*/  ISETP.GT.U32.AND.EX P2, PT, R46, RZ, PT, P2 ;  /* 0x000000ff2e00720c */ /* 0x000fc40003f44120 */
[----:B------:R-:W0:Y:S01]  /*1520*/  SHFL.BFLY PT, R46, R27, 0x2, 0x1f ;  /* 0x0c401f001b2e7f89 */ /* 0x000e2200000e0000 */
[----:B------:R-:W-:Y:S01]  /*1530*/  FMNMX R41, R26, R41, !PT ;  /* 0x000000291a297209 */ /* 0x000fe20007800000 */
[----:B------:R-:W-:Y:S01]  /*1540*/  FMUL R36, R45, UR10 ;  /* 0x0000000a2d247c20 */ /* 0x000fe20008400000 */
[----:B------:R-:W-:Y:S02]  /*1550*/  ISETP.GT.U32.AND.EX P0, PT, R40, RZ, PT, P0 ;  /* 0x000000ff2800720c */ /* 0x000fe40003f04100 */
[----:B------:R-:W-:Y:S02]  /*1560*/  FSEL R42, R42, -INF , !P1 ;  /* 0xff8000002a2a7808 */ /* 0x000fe40004800000 */
[----:B------:R-:W-:Y:S01]  /*1570*/  FMNMX R41, R28, R41, !PT ;  /* 0x000000291c297209 */ /* 0x000fe20007800000 */
[----:B------:R-:W-:Y:S01]  /*1580*/  FMUL R24, R24, UR10 ;  /* 0x0000000a18187c20 */ /* 0x000fe20008400000 */
[----:B------:R-:W-:Y:S02]  /*1590*/  FSEL R36, R36, -INF , !P0 ;  /* 0xff80000024247808 */ /* 0x000fe40004000000 */
[----:B------:R-:W-:Y:S01]  /*15a0*/  FMNMX R41, R42, R41, !PT ;  /* 0x000000292a297209 */ /* 0x000fe20007800000 */
[----:B------:R-:W-:Y:S01]  /*15b0*/  FMUL R25, R25, UR10 ;  /* 0x0000000a19197c20 */ /* 0x000fe20008400000 */
[----:B------:R-:W-:-:S02]  /*15c0*/  ISETP.GT.U32.AND.EX P3, PT, R38, RZ, PT, P3 ;  /* 0x000000ff2600720c */ /* 0x000fc40003f64130 */
[----:B------:R-:W-:Y:S02]  /*15d0*/  FSEL R44, R24, -INF , !P2 ;  /* 0xff800000182c7808 */ /* 0x000fe40005000000 */
[----:B------:R-:W-:Y:S02]  /*15e0*/  FMNMX R41, R36, R41, !PT ;  /* 0x0000002924297209 */ /* 0x000fe40007800000 */
[----:B------:R-:W-:Y:S02]  /*15f0*/  FSEL R40, R25, -INF , !P3 ;  /* 0xff80000019287808 */ /* 0x000fe40005800000 */
[----:B------:R-:W-:-:S04]  /*1600*/  FMNMX R41, R44, R41, !PT ;  /* 0x000000292c297209 */ /* 0x000fc80007800000 */
[----:B------:R-:W-:Y:S02]  /*1610*/  FMNMX R41, R40, R41, !PT ;  /* 0x0000002928297209 */ /* 0x000fe40007800000 */
[----:B0-----:R-:W-:-:S03]  /*1620*/  FMNMX R46, R27, R46, !PT ;  /* 0x0000002e1b2e7209 */ /* 0x001fc60007800000 */
[----:B------:R-:W0:Y:S04]  /*1630*/  SHFL.BFLY PT, R24, R41, 0x2, 0x1f ;  /* 0x0c401f0029187f89 */ /* 0x000e2800000e0000 */
[----:B------:R-:W1:Y:S01]  /*1640*/  SHFL.BFLY PT, R25, R46, 0x1, 0x1f ;  /* 0x0c201f002e197f89 */ /* 0x000e6200000e0000 */
[----:B0-----:R-:W-:Y:S02]  /*1650*/  FMNMX R24, R41, R24, !PT ;  /* 0x0000001829187209 */ /* 0x001fe40007800000 */
[----:B-1----:R-:W-:-:S03]  /*1660*/  FMNMX R38, R46, R25, !PT ;  /* 0x000000192e267209 */ /* 0x002fc60007800000 */
[----:B------:R-:W0:Y:S01]  /*1670*/  SHFL.BFLY PT, R25, R24, 0x1, 0x1f ;  /* 0x0c201f0018197f89 */ /* 0x000e2200000e0000 */
[----:B------:R-:W-:-:S05]  /*1680*/  FMNMX R38, R38, R79, !PT ;  /* 0x0000004f26267209 */ /* 0x000fca0007800000 */
[--C-:B------:R-:W-:Y:S01]  /*1690*/  FADD R27, R34, -R38.reuse ;  /* 0x80000026221b7221 */ /* 0x100fe20000000000 */
[----:B------:R-:W-:-:S03]  /*16a0*/  FADD R43, R43, -R38 ;  /* 0x800000262b2b7221 */ /* 0x000fc60000000000 */
[----:B------:R-:W-:Y:S01]  /*16b0*/  FMUL R45, R27, 1.4426950216293334961 ;  /* 0x3fb8aa3b1b2d7820 */ /* 0x000fe20000400000 */
[----:B------:R-:W-:Y:S01]  /*16c0*/  FADD R27, R35, -R38 ;  /* 0x80000026231b7221 */ /* 0x000fe20000000000 */
[----:B------:R-:W-:-:S03]  /*16d0*/  FMUL R43, R43, 1.4426950216293334961 ;  /* 0x3fb8aa3b2b2b7820 */ /* 0x000fc60000400000 */
[----:B------:R-:W-:Y:S01]  /*16e0*/  FMUL R41, R27, 1.4426950216293334961 ;  /* 0x3fb8aa3b1b297820 */ /* 0x000fe20000400000 */
[--C-:B------:R-:W-:Y:S01]  /*16f0*/  FADD R27, R31, -R38.reuse ;  /* 0x800000261f1b7221 */ /* 0x100fe20000000000 */
[----:B0-----:R-:W-:Y:S01]  /*1700*/  FMNMX R25, R24, R25, !PT ;  /* 0x0000001918197209 */ /* 0x001fe20007800000 */
[----:B------:R-:W-:-:S03]  /*1710*/  FADD R24, R39, -R38 ;  /* 0x8000002627187221 */ /* 0x000fc60000000000 */
[----:B------:R-:W-:Y:S01]  /*1720*/  FMNMX R39, R25, R80, !PT ;  /* 0x0000005019277209 */ /* 0x000fe20007800000 */
[----:B------:R0:W-:Y:S01]  /*1730*/  MUFU.EX2 R34, R43 ;  /* 0x0000002b00227308 */ /* 0x0001e20000000800 */
[----:B------:R-:W-:-:S03]  /*1740*/  FMUL R46, R27, 1.4426950216293334961 ;  /* 0x3fb8aa3b1b2e7820 */ /* 0x000fc60000400000 */
[--C-:B------:R-:W-:Y:S01]  /*1750*/  FADD R27, R30, -R39.reuse ;  /* 0x800000271e1b7221 */ /* 0x100fe20000000000 */
[----:B------:R-:W-:-:S03]  /*1760*/  FADD R32, R32, -R39 ;  /* 0x8000002720207221 */ /* 0x000fc60000000000 */
[----:B------:R-:W1:Y:S01]  /*1770*/  MUFU.EX2 R35, R45 ;  /* 0x0000002d00237308 */ /* 0x000e620000000800 */
[----:B------:R-:W-:Y:S01]  /*1780*/  FADD R37, R37, -R38 ;  /* 0x8000002625257221 */ /* 0x000fe20000000000 */
[--C-:B------:R-:W-:Y:S01]  /*1790*/  FADD R26, R26, -R39.reuse ;  /* 0x800000271a1a7221 */ /* 0x100fe20000000000 */
[--C-:B------:R-:W-:Y:S01]  /*17a0*/  FADD R42, R42, -R39.reuse ;  /* 0x800000272a2a7221 */ /* 0x100fe20000000000 */
[----:B------:R-:W-:Y:S01]  /*17b0*/  FADD R36, R36, -R39 ;  /* 0x8000002724247221 */ /* 0x000fe20000000000 */
[----:B0-----:R-:W-:-:S03]  /*17c0*/  FMUL R43, R32, 1.4426950216293334961 ;  /* 0x3fb8aa3b202b7820 */ /* 0x001fc60000400000 */
[----:B------:R0:W2:Y:S01]  /*17d0*/  MUFU.EX2 R31, R41 ;  /* 0x00000029001f7308 */ /* 0x0000a20000000800 */
[----:B------:R-:W-:Y:S01]  /*17e0*/  FMUL R25, R37, 1.4426950216293334961 ;  /* 0x3fb8aa3b25197820 */ /* 0x000fe20000400000 */
[--C-:B------:R-:W-:Y:S01]  /*17f0*/  FADD R44, R44, -R39.reuse ;  /* 0x800000272c2c7221 */ /* 0x100fe20000000000 */
[----:B------:R-:W-:Y:S01]  /*1800*/  FADD R40, R40, -R39 ;  /* 0x8000002728287221 */ /* 0x000fe20000000000 */
[----:B------:R-:W-:Y:S01]  /*1810*/  FMUL R37, R26, 1.4426950216293334961 ;  /* 0x3fb8aa3b1a257820 */ /* 0x000fe20000400000 */
[----:B0-----:R-:W-:-:S03]  /*1820*/  FMUL R41, R27, 1.4426950216293334961 ;  /* 0x3fb8aa3b1b297820 */ /* 0x001fc60000400000 */
[----:B------:R-:W0:Y:S01]  /*1830*/  MUFU.EX2 R46, R46 ;  /* 0x0000002e002e7308 */ /* 0x000e220000000800 */
[----:B------:R-:W-:Y:S01]  /*1840*/  FMUL R27, R42, 1.4426950216293334961 ;  /* 0x3fb8aa3b2a1b7820 */ /* 0x000fe20000400000 */
[----:B------:R-:W-:Y:S01]  /*1850*/  FMUL R26, R36, 1.4426950216293334961 ;  /* 0x3fb8aa3b241a7820 */ /* 0x000fe20000400000 */
[----:B------:R-:W-:Y:S01]  /*1860*/  FADD R28, R28, -R39 ;  /* 0x800000271c1c7221 */ /* 0x000fe20000000000 */
[----:B------:R-:W-:Y:S01]  /*1870*/  FMUL R44, R44, 1.4426950216293334961 ;  /* 0x3fb8aa3b2c2c7820 */ /* 0x000fe20000400000 */
[----:B------:R-:W-:-:S03]  /*1880*/  FMUL R40, R40, 1.4426950216293334961 ;  /* 0x3fb8aa3b28287820 */ /* 0x000fc60000400000 */
[----:B------:R-:W-:Y:S01]  /*1890*/  MUFU.EX2 R30, R43 ;  /* 0x0000002b001e7308 */ /* 0x000fe20000000800 */
[----:B------:R-:W-:Y:S01]  /*18a0*/  FMUL R28, R28, 1.4426950216293334961 ;  /* 0x3fb8aa3b1c1c7820 */ /* 0x000fe20000400000 */
[----:B------:R-:W-:-:S06]  /*18b0*/  FADD R33, R33, -R38 ;  /* 0x8000002621217221 */ /* 0x000fcc0000000000 */
[----:B------:R-:W3:Y:S01]  /*18c0*/  MUFU.EX2 R41, R41 ;  /* 0x0000002900297308 */ /* 0x000ee20000000800 */
[----:B-1----:R-:W-:Y:S01]  /*18d0*/  FADD R36, R34, R35 ;  /* 0x0000002322247221 */ /* 0x002fe20000000000 */
[----:B------:R-:W-:Y:S01]  /*18e0*/  FADD R29, R29, -R38 ;  /* 0x800000261d1d7221 */ /* 0x000fe20000000000 */
[----:B------:R-:W-:-:S05]  /*18f0*/  FMUL R24, R24, 1.4426950216293334961 ;  /* 0x3fb8aa3b18187820 */ /* 0x000fca0000400000 */
[----:B------:R-:W1:Y:S01]  /*1900*/  MUFU.EX2 R37, R37 ;  /* 0x0000002500257308 */ /* 0x000e620000000800 */
[----:B------:R-:W-:-:S07]  /*1910*/  FMUL R29, R29, 1.4426950216293334961 ;  /* 0x3fb8aa3b1d1d7820 */ /* 0x000fce0000400000 */
[----:B------:R-:W-:Y:S08]  /*1920*/  MUFU.EX2 R27, R27 ;  /* 0x0000001b001b7308 */ /* 0x000ff00000000800 */
[----:B------:R-:W-:Y:S08]  /*1930*/  MUFU.EX2 R26, R26 ;  /* 0x0000001a001a7308 */ /* 0x000ff00000000800 */
[----:B------:R-:W-:Y:S08]  /*1940*/  MUFU.EX2 R49, R44 ;  /* 0x0000002c00317308 */ /* 0x000ff00000000800 */
[----:B------:R-:W5:Y:S08]  /*1950*/  MUFU.EX2 R48, R40 ;  /* 0x0000002800307308 */ /* 0x000f700000000800 */
[----:B------:R2:W-:Y:S01]  /*1960*/  MUFU.EX2 R32, R28 ;  /* 0x0000001c00207308 */ /* 0x0005e20000000800 */
[----:B----4-:R-:W-:Y:S01]  /*1970*/  STS.U8 [R6+UR7+0xa00], R83 ;  /* 0x000a005306007988 */ /* 0x010fe20008000007 */
[----:B--2---:R-:W-:Y:S01]  /*1980*/  FMUL R28, R33, 1.4426950216293334961 ;  /* 0x3fb8aa3b211c7820 */ /* 0x004fe20000400000 */
[----:B------:R-:W-:-:S05]  /*1990*/  FADD R33, R31, R36 ;  /* 0x000000241f217221 */ /* 0x000fca0000000000 */
[----:B------:R-:W-:Y:S01]  /*19a0*/  MUFU.EX2 R24, R24 ;  /* 0x0000001800187308 */ /* 0x000fe20000000800 */
[C---:B0-----:R-:W-:Y:S01]  /*19b0*/  F2FP.SATFINITE.E4M3.F32.PACK_AB_MERGE_C R31, R46.reuse, R31, RZ ;  /* 0x0000001f2e1f723e */ /* 0x041fe200048070ff */
[----:B------:R-:W-:Y:S01]  /*19c0*/  FADD R33, R46, R33 ;  /* 0x000000212e217221 */ /* 0x000fe20000000000 */
[----:B------:R-:W-:Y:S01]  /*19d0*/  STS.U8 [R6+UR7+0xb00], R81 ;  /* 0x000b005106007988 */ /* 0x000fe20008000007 */
[----:B---3--:R-:W-:-:S04]  /*19e0*/  FADD R36, R30, R41 ;  /* 0x000000291e247221 */ /* 0x008fc80000000000 */
[----:B------:R-:W0:Y:S01]  /*19f0*/  MUFU.EX2 R25, R25 ;  /* 0x0000001900197308 */ /* 0x000e220000000800 */
[----:B------:R-:W-:Y:S01]  /*1a00*/  F2FP.SATFINITE.E4M3.F32.PACK_AB_MERGE_C R34, R35, R34, RZ ;  /* 0x000000222322723e */ /* 0x000fe200048070ff */
[----:B-1----:R-:W-:-:S06]  /*1a10*/  FADD R35, R37, R36 ;  /* 0x0000002425237221 */ /* 0x002fcc0000000000 */
[----:B------:R1:W-:Y:S01]  /*1a20*/  MUFU.EX2 R47, R29 ;  /* 0x0000001d002f7308 */ /* 0x0003e20000000800 */
[----:B-----5:R-:W-:-:S07]  /*1a30*/  F2FP.SATFINITE.E4M3.F32.PACK_AB_MERGE_C R36, R48, R49, RZ ;  /* 0x000000313024723e */ /* 0x020fce00048070ff */
[----:B------:R0:W2:Y:S01]  /*1a40*/  MUFU.EX2 R46, R28 ;  /* 0x0000001c002e7308 */ /* 0x0000a20000000800 */
[----:B-1----:R-:W-:Y:S02]  /*1a50*/  F2FP.SATFINITE.E4M3.F32.PACK_AB_MERGE_C R29, R26, R27, RZ ;  /* 0x0000001b1a1d723e */ /* 0x002fe400048070ff */
[----:B------:R-:W-:Y:S02]  /*1a60*/  F2FP.F16.E4M3.UNPACK_B R44, R36 ;  /* 0x00000024ff2c723e */ /* 0x000fe400020006ff */
[----:B------:R-:W-:Y:S02]  /*1a70*/  F2FP.F16.E4M3.UNPACK_B R29, R29 ;  /* 0x0000001dff1d723e */ /* 0x000fe400020006ff */
[----:B------:R-:W-:Y:S02]  /*1a80*/  F2FP.SATFINITE.E4M3.F32.PACK_AB_MERGE_C R30, R41, R30, RZ ;  /* 0x0000001e291e723e */ /* 0x000fe400048070ff */
[----:B------:R-:W-:Y:S02]  /*1a90*/  SEL R36, R29, R44, !P5 ;  /* 0x0000002c1d247207 */ /* 0x000fe40006800000 */
[----:B------:R-:W-:-:S02]  /*1aa0*/  SEL R44, R44, R29, !P5 ;  /* 0x0000001d2c2c7207 */ /* 0x000fc40006800000 */
[----:B0-----:R-:W-:Y:S02]  /*1ab0*/  F2FP.SATFINITE.E4M3.F32.PACK_AB_MERGE_C R28, R25, R24, RZ ;  /* 0x00000018191c723e */ /* 0x001fe400048070ff */
[----:B------:R-:W-:Y:S02]  /*1ac0*/  F2FP.SATFINITE.E4M3.F32.PACK_AB_MERGE_C R37, R32, R37, RZ ;  /* 0x000000252025723e */ /* 0x000fe400048070ff */
[----:B--2---:R-:W-:Y:S02]  /*1ad0*/  F2FP.SATFINITE.E4M3.F32.PACK_AB_MERGE_C R29, R46, R47, RZ ;  /* 0x0000002f2e1d723e */ /* 0x004fe400048070ff */
[----:B------:R-:W-:Y:S02]  /*1ae0*/  F2FP.F16.E4M3.UNPACK_B R34, R34 ;  /* 0x00000022ff22723e */ /* 0x000fe400020006ff */
[----:B------:R-:W-:Y:S02]  /*1af0*/  F2FP.F16.E4M3.UNPACK_B R31, R31 ;  /* 0x0000001fff1f723e */ /* 0x000fe400020006ff */
[----:B------:R-:W-:Y:S01]  /*1b00*/  F2FP.F16.E4M3.UNPACK_B R42, R28 ;  /* 0x0000001cff2a723e */ /* 0x000fe200020006ff */
[----:B------:R-:W-:Y:S01]  /*1b10*/  FADD R28, -R38, R79 ;  /* 0x0000004f261c7221 */ /* 0x000fe20000000100 */
[----:B------:R-:W-:-:S02]  /*1b20*/  F2FP.F16.E4M3.UNPACK_B R30, R30 ;  /* 0x0000001eff1e723e */ /* 0x000fc400020006ff */
[----:B------:R-:W-:Y:S02]  /*1b30*/  F2FP.F16.E4M3.UNPACK_B R29, R29 ;  /* 0x0000001dff1d723e */ /* 0x000fe400020006ff */
[----:B------:R-:W-:Y:S02]  /*1b40*/  F2FP.F16.E4M3.UNPACK_B R37, R37 ;  /* 0x00000025ff25723e */ /* 0x000fe400020006ff */
[----:B------:R-:W-:Y:S02]  /*1b50*/  SEL R82, R34, R31, !P5 ;  /* 0x0000001f22527207 */ /* 0x000fe40006800000 */
[----:B------:R-:W-:Y:S01]  /*1b60*/  SEL R50, R31, R34, !P5 ;  /* 0x000000221f327207 */ /* 0x000fe20006800000 */
[----:B------:R-:W-:Y:S01]  /*1b70*/  FMUL R40, R28, 1.4426950216293334961 ;  /* 0x3fb8aa3b1c287820 */ /* 0x000fe20000400000 */
[----:B------:R-:W-:Y:S02]  /*1b80*/  SEL R34, R42, R29, !P5 ;  /* 0x0000001d2a227207 */ /* 0x000fe40006800000 */
[----:B------:R-:W-:-:S02]  /*1b90*/  SEL R54, R30, R37, !P5 ;  /* 0x000000251e367207 */ /* 0x000fc40006800000 */
[----:B------:R-:W-:Y:S02]  /*1ba0*/  SEL R52, R37, R30, !P5 ;  /* 0x0000001e25347207 */ /* 0x000fe40006800000 */
[----:B------:R-:W-:Y:S01]  /*1bb0*/  SEL R42, R29, R42, !P5 ;  /* 0x0000002a1d2a7207 */ /* 0x000fe20006800000 */
[----:B------:R-:W-:Y:S01]  /*1bc0*/  BAR.SYNC.DEFER_BLOCKING 0x0 ;  /* 0x0000000000007b1d */ /* 0x000fe20000010000 */
[----:B------:R-:W-:-:S04]  /*1bd0*/  FADD R37, -R39, R80 ;  /* 0x0000005027257221 */ /* 0x000fc80000000100 */
[----:B------:R-:W-:Y:S01]  /*1be0*/  FMUL R37, R37, 1.4426950216293334961 ;  /* 0x3fb8aa3b25257820 */ /* 0x000fe20000400000 */
[----:B------:R-:W-:Y:S04]  /*1bf0*/  SHFL.IDX PT, R53, R54, R5, 0x1f ;  /* 0x00001f0536357589 */ /* 0x000fe800000e0000 */
[----:B------:R-:W-:Y:S04]  /*1c00*/  LDSM.16.M88.4 R28, [R75+0x800] ;  /* 0x000800004b1c783b */ /* 0x000fe80000000200 */
[----:B------:R-:W-:Y:S04]  /*1c10*/  SHFL.IDX PT, R52, R52, R73, 0x1f ;  /* 0x00001f4934347589 */ /* 0x000fe800000e0000 */
[----:B------:R-:W-:Y:S04]  /*1c20*/  SHFL.IDX PT, R51, R82, R5, 0x1f ;  /* 0x00001f0552337589 */ /* 0x000fe800000e0000 */
[----:B------:R-:W0:Y:S04]  /*1c30*/  SHFL.IDX PT, R50, R50, R73, 0x1f ;  /* 0x00001f4932327589 */ /* 0x000e2800000e0000 */
[----:B------:R-:W-:Y:S04]  /*1c40*/  SHFL.IDX PT, R45, R36, R5, 0x1f ;  /* 0x00001f05242d7589 */ /* 0x000fe800000e0000 */
[----:B------:R-:W1:Y:S04]  /*1c50*/  SHFL.IDX PT, R44, R44, R73, 0x1f ;  /* 0x00001f492c2c7589 */ /* 0x000e6800000e0000 */
[----:B------:R1:W-:Y:S04]  /*1c60*/  SHFL.IDX PT, R43, R34, R5, 0x1f ;  /* 0x00001f05222b7589 */ /* 0x0003e800000e0000 */
[----:B------:R-:W2:Y:S01]  /*1c70*/  SHFL.IDX PT, R42, R42, R73, 0x1f ;  /* 0x00001f492a2a7589 */ /* 0x000ea200000e0000 */
[----:B------:R-:W3:Y:S08]  /*1c80*/  MUFU.EX2 R40, R40 ;  /* 0x0000002800287308 */ /* 0x000ef00000000800 */
[----:B------:R-:W4:Y:S01]  /*1c90*/  MUFU.EX2 R41, R37 ;  /* 0x0000002500297308 */ /* 0x000f220000000800 */
[----:B------:R-:W-:Y:S01]  /*1ca0*/  FADD R32, R32, R35 ;  /* 0x0000002320207221 */ /* 0x000fe20000000000 */
[----:B------:R-:W-:Y:S01]  /*1cb0*/  FADD R24, R24, R33 ;  /* 0x0000002118187221 */ /* 0x000fe20000000000 */
[----:B0-----:R-:W-:-:S02]  /*1cc0*/  SEL R33, R51, R50, !P6 ;  /* 0x0000003233217207 */ /* 0x001fc40007000000 */
[----:B------:R-:W-:Y:S01]  /*1cd0*/  FADD R27, R27, R32 ;  /* 0x000000201b1b7221 */ /* 0x000fe20000000000 */
[----:B------:R-:W-:Y:S01]  /*1ce0*/  FADD R54, R25, R24 ;  /* 0x0000001819367221 */ /* 0x000fe20000000000 */
[----:B------:R-:W-:Y:S01]  /*1cf0*/  F2FP.F16.E4M3.UNPACK_B R24, R28 ;  /* 0x0000001cff18723e */ /* 0x000fe200020006ff */
[C---:B---3--:R-:W-:Y:S01]  /*1d00*/  FMUL R22, R40.reuse, R22 ;  /* 0x0000001628167220 */ /* 0x048fe20000400000 */
[C---:B------:R-:W-:Y:S01]  /*1d10*/  FMUL R23, R40.reuse, R23 ;  /* 0x0000001728177220 */ /* 0x040fe20000400000 */
[----:B------:R-:W-:Y:S02]  /*1d20*/  F2FP.F16.E4M3.UNPACK_B R25, R29 ;  /* 0x0000001dff19723e */ /* 0x000fe400020006ff */
[----:B------:R-:W-:Y:S02]  /*1d30*/  SEL R32, R53, R52, !P6 ;  /* 0x0000003435207207 */ /* 0x000fe40007000000 */
[----:B-1----:R-:W-:Y:S01]  /*1d40*/  SEL R34, R45, R44, !P6 ;  /* 0x0000002c2d227207 */ /* 0x002fe20007000000 */
[C---:B----4-:R-:W-:Y:S01]  /*1d50*/  FMUL R20, R41.reuse, R20 ;  /* 0x0000001429147220 */ /* 0x050fe20000400000 */
[----:B------:R-:W-:Y:S01]  /*1d60*/  FMUL R21, R41, R21 ;  /* 0x0000001529157220 */ /* 0x000fe20000400000 */
[----:B--2---:R-:W-:Y:S01]  /*1d70*/  SEL R35, R43, R42, !P6 ;  /* 0x0000002a2b237207 */ /* 0x004fe20007000000 */
[C---:B------:R-:W-:Y:S01]  /*1d80*/  FMUL R18, R40.reuse, R18 ;  /* 0x0000001228127220 */ /* 0x040fe20000400000 */
[----:B------:R-:W-:Y:S01]  /*1d90*/  FMUL R19, R40, R19 ;  /* 0x0000001328137220 */ /* 0x000fe20000400000 */
[C---:B------:R-:W-:Y:S01]  /*1da0*/  FMUL R16, R41.reuse, R16 ;  /* 0x0000001029107220 */ /* 0x040fe20000400000 */
[----:B------:R-:W-:-:S03]  /*1db0*/  FMUL R17, R41, R17 ;  /* 0x0000001129117220 */ /* 0x000fc60000400000 */
[----:B------:R-:W-:Y:S07]  /*1dc0*/  HMMA.16816.F32 R20, R32, R24, R20 ;  /* 0x000000182014723c */ /* 0x000fee0000001814 */
[----:B------:R-:W-:Y:S02]  /*1dd0*/  F2FP.F16.E4M3.UNPACK_B R24, R30 ;  /* 0x0000001eff18723e */ /* 0x000fe400020006ff */
[----:B------:R-:W-:Y:S01]  /*1de0*/  F2FP.F16.E4M3.UNPACK_B R25, R31 ;  /* 0x0000001fff19723e */ /* 0x000fe200020006ff */
[----:B------:R-:W-:-:S06]  /*1df0*/  FADD R80, R26, R27 ;  /* 0x0000001b1a507221 */ /* 0x000fcc0000000000 */
[----:B------:R-:W-:Y:S01]  /*1e00*/  HMMA.16816.F32 R16, R32, R24, R16 ;  /* 0x000000182010723c */ /* 0x000fe20000001810 */
[----:B------:R-:W0:Y:S01]  /*1e10*/  LDSM.16.M88.4 R24, [R75+0xa00] ;  /* 0x000a00004b18783b */ /* 0x000e220000000200 */
[C---:B------:R-:W-:Y:S01]  /*1e20*/  FMUL R14, R40.reuse, R14 ;  /* 0x0000000e280e7220 */ /* 0x040fe20000400000 */
[C---:B------:R-:W-:Y:S01]  /*1e30*/  FMUL R15, R40.reuse, R15 ;  /* 0x0000000f280f7220 */ /* 0x040fe20000400000 */
[C---:B------:R-:W-:Y:S01]  /*1e40*/  FMUL R12, R41.reuse, R12 ;  /* 0x0000000c290c7220 */ /* 0x040fe20000400000 */
[----:B------:R-:W-:Y:S01]  /*1e50*/  FMUL R13, R41, R13 ;  /* 0x0000000d290d7220 */ /* 0x000fe20000400000 */
[----:B------:R-:W-:Y:S01]  /*1e60*/  FADD R47, R47, R54 ;  /* 0x000000362f2f7221 */ /* 0x000fe20000000000 */
[C---:B------:R-:W-:Y:S01]  /*1e70*/  FMUL R10, R40.reuse, R10 ;  /* 0x0000000a280a7220 */ /* 0x040fe20000400000 */
[----:B------:R-:W-:Y:S01]  /*1e80*/  FMUL R11, R40, R11 ;  /* 0x0000000b280b7220 */ /* 0x000fe20000400000 */
[C---:B------:R-:W-:Y:S01]  /*1e90*/  FMUL R8, R41.reuse, R8 ;  /* 0x0000000829087220 */ /* 0x040fe20000400000 */
[----:B------:R-:W-:Y:S01]  /*1ea0*/  FMUL R9, R41, R9 ;  /* 0x0000000929097220 */ /* 0x000fe20000400000 */
[----:B------:R-:W-:Y:S01]  /*1eb0*/  FADD R49, R49, R80 ;  /* 0x0000005031317221 */ /* 0x000fe20000000000 */
[----:B------:R-:W-:-:S03]  /*1ec0*/  FADD R46, R46, R47 ;  /* 0x0000002f2e2e7221 */ /* 0x000fc60000000000 */
[----:B------:R-:W-:-:S05]  /*1ed0*/  FADD R49, R48, R49 ;  /* 0x0000003130317221 */ /* 0x000fca0000000000 */
[----:B------:R-:W-:Y:S01]  /*1ee0*/  SHFL.BFLY PT, R48, R49, 0x2, 0x1f ;  /* 0x0c401f0031307f89 */ /* 0x000fe200000e0000 */
[----:B0-----:R-:W-:Y:S02]  /*1ef0*/  F2FP.F16.E4M3.UNPACK_B R36, R24 ;  /* 0x00000018ff24723e */ /* 0x001fe400020006ff */
[----:B------:R-:W-:-:S07]  /*1f00*/  F2FP.F16.E4M3.UNPACK_B R37, R25 ;  /* 0x00000019ff25723e */ /* 0x000fce00020006ff */
[----:B------:R-:W-:Y:S07]  /*1f10*/  HMMA.16816.F32 R12, R32, R36, R12 ;  /* 0x00000024200c723c */ /* 0x000fee000000180c */
[----:B------:R-:W-:Y:S02]  /*1f20*/  F2FP.F16.E4M3.UNPACK_B R36, R26 ;  /* 0x0000001aff24723e */ /* 0x000fe400020006ff */
[----:B------:R-:W-:-:S07]  /*1f30*/  F2FP.F16.E4M3.UNPACK_B R37, R27 ;  /* 0x0000001bff25723e */ /* 0x000fce00020006ff */
[----:B------:R-:W-:Y:S01]  /*1f40*/  HMMA.16816.F32 R8, R32, R36, R8 ;  /* 0x000000242008723c */ /* 0x000fe20000001808 */
[----:B------:R-:W0:Y:S01]  /*1f50*/  SHFL.BFLY PT, R37, R46, 0x2, 0x1f ;  /* 0x0c401f002e257f89 */ /* 0x000e2200000e0000 */
[----:B------:R-:W-:Y:S02]  /*1f60*/  F2FP.F16.E4M3.UNPACK_B R28, R28.H1 ;  /* 0x0000001cff1c723e */ /* 0x000fe400030006ff */
[----:B------:R-:W-:-:S03]  /*1f70*/  F2FP.F16.E4M3.UNPACK_B R29, R29.H1 ;  /* 0x0000001dff1d723e */ /* 0x000fc600030006ff */
[----:B------:R-:W-:Y:S02]  /*1f80*/  SEL R32, R52, R53, !P6 ;  /* 0x0000003534207207 */ /* 0x000fe40007000000 */
[----:B------:R-:W-:Y:S02]  /*1f90*/  SEL R33, R50, R51, !P6 ;  /* 0x0000003332217207 */ /* 0x000fe40007000000 */
[----:B------:R-:W-:Y:S02]  /*1fa0*/  SEL R34, R44, R45, !P6 ;  /* 0x0000002d2c227207 */ /* 0x000fe40007000000 */
[----:B------:R-:W-:Y:S01]  /*1fb0*/  SEL R35, R42, R43, !P6 ;  /* 0x0000002b2a237207 */ /* 0x000fe20007000000 */
[----:B------:R-:W-:Y:S01]  /*1fc0*/  UIADD3 UR5, UP0, UR5, 0x20, URZ ;  /* 0x0000002005057890 */ /* 0x000fe2000ff1e03f */
[----:B------:R-:W-:Y:S02]  /*1fd0*/  F2FP.F16.E4M3.UNPACK_B R24, R24.H1 ;  /* 0x00000018ff18723e */ /* 0x000fe400030006ff */
[----:B------:R-:W-:-:S03]  /*1fe0*/  F2FP.F16.E4M3.UNPACK_B R25, R25.H1 ;  /* 0x00000019ff19723e */ /* 0x000fc600030006ff */
[----:B------:R-:W-:Y:S01]  /*1ff0*/  HMMA.16816.F32 R20, R32, R28, R20 ;  /* 0x0000001c2014723c */ /* 0x000fe20000001814 */
[----:B0-----:R-:W-:Y:S01]  /*2000*/  FADD R36, R46, R37 ;  /* 0x000000252e247221 */ /* 0x001fe20000000000 */
[----:B------:R-:W-:Y:S01]  /*2010*/  FADD R37, R49, R48 ;  /* 0x0000003031257221 */ /* 0x000fe20000000000 */
[----:B------:R-:W-:-:S03]  /*2020*/  UIADD3.X UR6, URZ, UR6, URZ, UP0, !UPT ;  /* 0x000000063f067290 */ /* 0x000fc600087fe43f */
[----:B------:R-:W0:Y:S04]  /*2030*/  SHFL.BFLY PT, R29, R36, 0x1, 0x1f ;  /* 0x0c201f00241d7f89 */ /* 0x000e2800000e0000 */
[----:B------:R-:W1:Y:S01]  /*2040*/  SHFL.BFLY PT, R28, R37, 0x1, 0x1f ;  /* 0x0c201f00251c7f89 */ /* 0x000e6200000e0000 */
[----:B------:R-:W-:Y:S01]  /*2050*/  HMMA.16816.F32 R12, R32, R24, R12 ;  /* 0x00000018200c723c */ /* 0x000fe2000000180c */
[----:B------:R-:W-:-:S06]  /*2060*/  ISETP.LE.U32.AND P0, PT, R2, UR5, PT ;  /* 0x0000000502007c0c */ /* 0x000fcc000bf03070 */
[----:B------:R-:W-:-:S05]  /*2070*/  IMAD.U32 R24, RZ, RZ, UR6 ;  /* 0x00000006ff187e24 */ /* 0x000fca000f8e00ff */
[----:B------:R-:W-:Y:S02]  /*2080*/  ISETP.GE.U32.AND.EX P0, PT, R24, RZ, PT, P0 ;  /* 0x000000ff1800720c */ /* 0x000fe40003f06100 */
[----:B------:R-:W-:Y:S02]  /*2090*/  F2FP.F16.E4M3.UNPACK_B R30, R30.H1 ;  /* 0x0000001eff1e723e */ /* 0x000fe400030006ff */
[----:B------:R-:W-:Y:S02]  /*20a0*/  F2FP.F16.E4M3.UNPACK_B R31, R31.H1 ;  /* 0x0000001fff1f723e */ /* 0x000fe400030006ff */
[----:B------:R-:W-:Y:S02]  /*20b0*/  F2FP.F16.E4M3.UNPACK_B R26, R26.H1 ;  /* 0x0000001aff1a723e */ /* 0x000fe400030006ff */
[----:B------:R-:W-:Y:S01]  /*20c0*/  F2FP.F16.E4M3.UNPACK_B R27, R27.H1 ;  /* 0x0000001bff1b723e */ /* 0x000fe200030006ff */
[----:B0-----:R-:W-:Y:S01]  /*20d0*/  FADD R29, R36, R29 ;  /* 0x0000001d241d7221 */ /* 0x001fe20000000000 */
[----:B------:R-:W-:Y:S01]  /*20e0*/  ULEA UR4, UR11, UR4, 0x5 ;  /* 0x000000040b047291 */ /* 0x000fe2000f8e283f */
[----:B-1----:R-:W-:Y:S01]  /*20f0*/  FADD R28, R37, R28 ;  /* 0x0000001c251c7221 */ /* 0x002fe20000000000 */
[----:B------:R-:W-:Y:S01]  /*2100*/  HMMA.16816.F32 R16, R32, R30, R16 ;  /* 0x0000001e2010723c */ /* 0x000fe20000001810 */
[----:B------:R-:W-:Y:S01]  /*2110*/  FFMA R77, R40, R77, R29 ;  /* 0x0000004d284d7223 */ /* 0x000fe2000000001d */
[----:B------:R-:W-:-:S02]  /*2120*/  IMAD R72, R57, 0x20, R72 ;  /* 0x0000002039487824 */ /* 0x000fc400078e0248 */
[----:B------:R-:W-:Y:S02]  /*2130*/  FFMA R78, R41, R78, R28 ;  /* 0x0000004e294e7223 */ /* 0x000fe4000000001c */
[----:B------:R-:W-:Y:S01]  /*2140*/  HMMA.16816.F32 R8, R32, R26, R8 ;  /* 0x0000001a2008723c */ /* 0x000fe20000001808 */
[----:B------:R-:W-:Y:S02]  /*2150*/  IMAD.MOV.U32 R80, RZ, RZ, R39 ;  /* 0x000000ffff507224 */ /* 0x000fe400078e0027 */
[----:B------:R-:W-:Y:S01]  /*2160*/  IMAD.MOV.U32 R79, RZ, RZ, R38 ;  /* 0x000000ffff4f7224 */ /* 0x000fe200078e0026 */
[----:B------:R-:W-:-:S05]  /*2170*/  NOP ;  /* 0x0000000000007918 */ /* 0x000fca0000000000 */
[----:B------:R-:W-:-:S15]  /*2180*/  @!P0 BRA `(.L_x_1) ;  /* 0xffffffe8003c8947 */ /* 0x000fde000383ffff */
.L_x_0:
[----:B------:R-:W0:Y:S01]  /*2190*/  S2R R2, SR_TID.X ;  /* 0x0000000000027919 */ /* 0x000e220000002100 */
[----:B------:R-:W1:Y:S01]  /*21a0*/  S2UR UR5, SR_CgaCtaId ;  /* 0x00000000000579c3 */ /* 0x000e620000008800 */
[----:B------:R-:W-:Y:S01]  /*21b0*/  UMOV UR4, 0x400 ;  /* 0x0000040000047882 */ /* 0x000fe20000000000 */
[----:B------:R-:W-:Y:S01]  /*21c0*/  IMAD.MOV.U32 R34, RZ, RZ, R12 ;  /* 0x000000ffff227224 */ /* 0x000fe200078e000c */
[----:B------:R-:W-:Y:S01]  /*21d0*/  FSETP.GEU.AND P1, PT, R78, 1.175494350822287508e-38, PT ;  /* 0x008000004e00780b */ /* 0x000fe20003f2e000 */
[----:B------:R-:W-:Y:S01]  /*21e0*/  IMAD.MOV.U32 R12, RZ, RZ, R8 ;  /* 0x000000ffff0c7224 */ /* 0x000fe200078e0008 */
[C---:B------:R-:W-:Y:S01]  /*21f0*/  FSETP.GT.AND P0, PT, |R77|.reuse, 8.50705917302346158658e+37, PT ;  /* 0x7e8000004d00780b */ /* 0x040fe20003f04200 */
[----:B------:R-:W-:Y:S01]  /*2200*/  IMAD.MOV.U32 R28, RZ, RZ, R9 ;  /* 0x000000ffff1c7224 */ /* 0x000fe200078e0009 */
[C---:B------:R-:W-:Y:S01]  /*2210*/  FSETP.GEU.AND P3, PT, |R77|.reuse, 1.175494350822287508e-38, PT ;  /* 0x008000004d00780b */ /* 0x040fe20003f6e200 */
[----:B------:R-:W-:Y:S01]  /*2220*/  IMAD.MOV.U32 R40, RZ, RZ, R18 ;  /* 0x000000ffff287224 */ /* 0x000fe200078e0012 */
[----:B------:R-:W-:Y:S01]  /*2230*/  FSETP.GEU.AND P2, PT, R77, 1.175494350822287508e-38, PT ;  /* 0x008000004d00780b */ /* 0x000fe20003f4e000 */
[----:B------:R-:W-:Y:S01]  /*2240*/  IMAD.MOV.U32 R44, RZ, RZ, R22 ;  /* 0x000000ffff2c7224 */ /* 0x000fe200078e0016 */
[----:B------:R-:W-:Y:S01]  /*2250*/  BAR.SYNC.DEFER_BLOCKING 0x0 ;  /* 0x0000000000007b1d */ /* 0x000fe20000010000 */
[----:B------:R-:W-:-:S02]  /*2260*/  IMAD.MOV.U32 R22, RZ, RZ, R11 ;  /* 0x000000ffff167224 */ /* 0x000fc400078e000b */
[----:B------:R-:W-:Y:S02]  /*2270*/  IMAD.MOV.U32 R26, RZ, RZ, R15 ;  /* 0x000000ffff1a7224 */ /* 0x000fe400078e000f */
[----:B------:R-:W-:Y:S02]  /*2280*/  IMAD.MOV.U32 R24, RZ, RZ, R10 ;  /* 0x000000ffff187224 */ /* 0x000fe400078e000a */
[----:B------:R-:W-:Y:S02]  /*2290*/  IMAD.MOV.U32 R42, RZ, RZ, R23 ;  /* 0x000000ffff2a7224 */ /* 0x000fe400078e0017 */
[----:B------:R-:W-:Y:S01]  /*22a0*/  @P0 FMUL R26, R26, 0.25 ;  /* 0x3e8000001a1a0820 */ /* 0x000fe20000400000 */
[----:B------:R-:W-:Y:S02]  /*22b0*/  IMAD.MOV.U32 R36, RZ, RZ, R19 ;  /* 0x000000ffff247224 */ /* 0x000fe400078e0013 */
[----:B------:R-:W-:Y:S01]  /*22c0*/  @P0 FMUL R22, R22, 0.25 ;  /* 0x3e80000016160820 */ /* 0x000fe20000400000 */
[----:B------:R-:W-:-:S02]  /*22d0*/  IMAD.MOV.U32 R30, RZ, RZ, R14 ;  /* 0x000000ffff1e7224 */ /* 0x000fc400078e000e */
[----:B------:R-:W-:Y:S01]  /*22e0*/  @P0 FMUL R24, R24, 0.25 ;  /* 0x3e80000018180820 */ /* 0x000fe20000400000 */
[----:B-1----:R-:W-:Y:S01]  /*22f0*/  ULEA UR6, UR5, UR4, 0x18 ;  /* 0x0000000405067291 */ /* 0x002fe2000f8ec03f */
[----:B------:R-:W-:Y:S02]  /*2300*/  IMAD.MOV.U32 R32, RZ, RZ, R13 ;  /* 0x000000ffff207224 */ /* 0x000fe400078e000d */
[----:B------:R-:W-:Y:S01]  /*2310*/  @P0 FMUL R30, R30, 0.25 ;  /* 0x3e8000001e1e0820 */ /* 0x000fe20000400000 */
[----:B------:R-:W-:Y:S01]  /*2320*/  @P0 FMUL R36, R36, 0.25 ;  /* 0x3e80000024240820 */ /* 0x000fe20000400000 */
[----:B------:R-:W-:Y:S01]  /*2330*/  @P0 FMUL R40, R40, 0.25 ;  /* 0x3e80000028280820 */ /* 0x000fe20000400000 */
[----:B------:R-:W-:Y:S01]  /*2340*/  @P0 FMUL R42, R42, 0.25 ;  /* 0x3e8000002a2a0820 */ /* 0x000fe20000400000 */
[----:B------:R-:W-:Y:S01]  /*2350*/  @P0 FMUL R44, R44, 0.25 ;  /* 0x3e8000002c2c0820 */ /* 0x000fe20000400000 */
[C---:B0-----:R-:W-:Y:S01]  /*2360*/  IMAD.SHL.U32 R3, R2.reuse, 0x8, RZ ;  /* 0x0000000802037824 */ /* 0x041fe200078e00ff */
[----:B------:R-:W-:Y:S01]  /*2370*/  SHF.R.U32.HI R4, RZ, 0x1, R2 ;  /* 0x00000001ff047819 */ /* 0x000fe20000011602 */
[C---:B------:R-:W-:Y:S01]  /*2380*/  IMAD.SHL.U32 R7, R2.reuse, 0x20, RZ ;  /* 0x0000002002077824 */ /* 0x040fe200078e00ff */
[C---:B------:R-:W-:Y:S01]  /*2390*/  LOP3.LUT R8, R2.reuse, 0x3, RZ, 0xc0, !PT ;  /* 0x0000000302087812 */ /* 0x040fe200078ec0ff */
[----:B------:R-:W-:Y:S01]  /*23a0*/  IMAD.SHL.U32 R6, R2, 0x4, RZ ;  /* 0x0000000402067824 */ /* 0x000fe200078e00ff */
[----:B------:R-:W-:Y:S01]  /*23b0*/  LOP3.LUT R3, R3, 0x38, RZ, 0xc0, !PT ;  /* 0x0000003803037812 */ /* 0x000fe200078ec0ff */
[----:B------:R-:W-:Y:S01]  /*23c0*/  @!P3 FMUL R26, R26, 16777216 ;  /* 0x4b8000001a1ab820 */ /* 0x000fe20000400000 */
[----:B------:R-:W-:Y:S01]  /*23d0*/  LOP3.LUT R4, R4, 0x4, RZ, 0xc0, !PT ;  /* 0x0000000404047812 */ /* 0x000fe200078ec0ff */
[----:B------:R-:W-:Y:S01]  /*23e0*/  IMAD.SHL.U32 R9, R8, 0x20, RZ ;  /* 0x0000002008097824 */ /* 0x000fe200078e00ff */
[----:B------:R-:W-:Y:S01]  /*23f0*/  LOP3.LUT R7, R7, 0x300, RZ, 0xc0, !PT ;  /* 0x0000030007077812 */ /* 0x000fe200078ec0ff */
[----:B------:R-:W-:Y:S01]  /*2400*/  @!P3 FMUL R22, R22, 16777216 ;  /* 0x4b8000001616b820 */ /* 0x000fe20000400000 */
[----:B------:R-:W-:Y:S01]  /*2410*/  IADD3 R4, R4, UR6, R3 ;  /* 0x0000000604047c10 */ /* 0x000fe2000fffe003 */
[----:B------:R-:W-:Y:S01]  /*2420*/  FMUL R3, R78, 8388608 ;  /* 0x4b0000004e037820 */ /* 0x000fe20000400000 */
[----:B------:R-:W-:Y:S01]  /*2430*/  LOP3.LUT R5, R2, 0x20, RZ, 0xc0, !PT ;  /* 0x0000002002057812 */ /* 0x000fe200078ec0ff */
[----:B------:R-:W-:Y:S01]  /*2440*/  @!P3 FMUL R24, R24, 16777216 ;  /* 0x4b8000001818b820 */ /* 0x000fe20000400000 */
[----:B------:R-:W-:Y:S01]  /*2450*/  LOP3.LUT R18, R7, 0xfc, R6, 0xf8, !PT ;  /* 0x000000fc07127812 */ /* 0x000fe200078ef806 */
[----:B------:R-:W-:Y:S01]  /*2460*/  @!P3 FMUL R30, R30, 16777216 ;  /* 0x4b8000001e1eb820 */ /* 0x000fe20000400000 */
[----:B------:R-:W-:Y:S01]  /*2470*/  ISETP.NE.U32.AND P4, PT, R5, RZ, PT ;  /* 0x000000ff0500720c */ /* 0x000fe20003f85070 */
[----:B------:R-:W-:Y:S01]  /*2480*/  FMUL R5, R77, 8388608 ;  /* 0x4b0000004d057820 */ /* 0x000fe20000400000 */
[----:B------:R-:W-:Y:S01]  /*2490*/  FSEL R3, R3, R78, !P1 ;  /* 0x0000004e03037208 */ /* 0x000fe20004800000 */
[----:B------:R-:W-:Y:S01]  /*24a0*/  @!P3 FMUL R36, R36, 16777216 ;  /* 0x4b8000002424b820 */ /* 0x000fe20000400000 */
[----:B------:R-:W-:Y:S01]  /*24b0*/  FSEL R7, RZ, -23, P1 ;  /* 0xc1b80000ff077808 */ /* 0x000fe20000800000 */
[----:B------:R-:W-:Y:S01]  /*24c0*/  @!P3 FMUL R40, R40, 16777216 ;  /* 0x4b8000002828b820 */ /* 0x000fe20000400000 */
[----:B------:R-:W-:Y:S01]  /*24d0*/  FSETP.GT.AND P1, PT, |R78|, 8.50705917302346158658e+37, PT ;  /* 0x7e8000004e00780b */ /* 0x000fe20003f24200 */
[----:B------:R-:W-:Y:S01]  /*24e0*/  VIADD R10, R3, 0xc0cafb0d ;  /* 0xc0cafb0d030a7836 */ /* 0x000fe20000000000 */
[----:B------:R-:W-:Y:S01]  /*24f0*/  LOP3.LUT R8, R9, 0x1c, R2, 0xf8, !PT ;  /* 0x0000001c09087812 */ /* 0x000fe200078ef802 */
[----:B------:R-:W-:Y:S01]  /*2500*/  @!P3 FMUL R42, R42, 16777216 ;  /* 0x4b8000002a2ab820 */ /* 0x000fe20000400000 */
[----:B------:R-:W-:Y:S01]  /*2510*/  SEL R9, RZ, 0x240, !P4 ;  /* 0x00000240ff097807 */ /* 0x000fe20006000000 */
[----:B------:R-:W-:Y:S01]  /*2520*/  @!P3 FMUL R44, R44, 16777216 ;  /* 0x4b8000002c2cb820 */ /* 0x000fe20000400000 */
[----:B------:R-:W-:Y:S01]  /*2530*/  FSETP.GEU.AND P4, PT, |R78|, 1.175494350822287508e-38, PT ;  /* 0x008000004e00780b */ /* 0x000fe20003f8e200 */
[----:B------:R-:W-:Y:S01]  /*2540*/  ULDC.64 UR4, c[0x0][0x270] ;  /* 0x00009c0000047ab9 */ /* 0x000fe20000000a00 */
[----:B------:R-:W-:Y:S01]  /*2550*/  LOP3.LUT R11, R2, 0xc0, RZ, 0xc0, !PT ;  /* 0x000000c0020b7812 */ /* 0x000fe200078ec0ff */
[----:B------:R-:W-:Y:S01]  /*2560*/  UIMAD UR4, UR8, UR4, URZ ;  /* 0x00000004080472a4 */ /* 0x000fe2000f8e023f */
[----:B------:R-:W-:Y:S01]  /*2570*/  FSEL R5, R5, R77, !P2 ;  /* 0x0000004d05057208 */ /* 0x000fe20005000000 */
[----:B------:R-:W-:Y:S01]  /*2580*/  @P0 FMUL R77, R77, 0.25 ;  /* 0x3e8000004d4d0820 */ /* 0x000fe20000400000 */
[----:B------:R-:W-:Y:S01]  /*2590*/  SHF.R.U32.HI R11, RZ, 0x1, R11 ;  /* 0x00000001ff0b7819 */ /* 0x000fe2000001160b */
[----:B------:R-:W-:Y:S01]  /*25a0*/  @P1 FMUL R78, R78, 0.25 ;  /* 0x3e8000004e4e1820 */ /* 0x000fe20000400000 */
[----:B------:R-:W-:Y:S01]  /*25b0*/  LOP3.LUT R9, R8, R9, RZ, 0x3c, !PT ;  /* 0x0000000908097212 */ /* 0x000fe200078e3cff */
[----:B------:R-:W-:Y:S01]  /*25c0*/  @!P3 FMUL R77, R77, 16777216 ;  /* 0x4b8000004d4db820 */ /* 0x000fe20000400000 */
[----:B------:R-:W-:Y:S01]  /*25d0*/  LOP3.LUT R8, R18, R11, RZ, 0x3c, !PT ;  /* 0x0000000b12087212 */ /* 0x000fe200078e3cff */
[----:B------:R-:W-:Y:S01]  /*25e0*/  @P1 FMUL R20, R20, 0.25 ;  /* 0x3e80000014141820 */ /* 0x000fe20000400000 */
[----:B------:R-:W-:Y:S01]  /*25f0*/  LOP3.LUT R10, R10, 0xff800000, RZ, 0xc0, !PT ;  /* 0xff8000000a0a7812 */ /* 0x000fe200078ec0ff */
[----:B------:R-:W-:Y:S01]  /*2600*/  @!P4 FMUL R78, R78, 16777216 ;  /* 0x4b8000004e4ec820 */ /* 0x000fe20000400000 */
[----:B------:R-:W0:Y:S01]  /*2610*/  MUFU.RCP R11, R77 ;  /* 0x0000004d000b7308 */ /* 0x000e220000001000 */
[----:B------:R-:W-:Y:S01]  /*2620*/  @P1 FMUL R16, R16, 0.25 ;  /* 0x3e80000010101820 */ /* 0x000fe20000400000 */
[----:B------:R-:W-:Y:S01]  /*2630*/  I2FP.F32.S32 R14, R10 ;  /* 0x0000000a000e7245 */ /* 0x000fe20000201400 */
[----:B------:R-:W-:Y:S01]  /*2640*/  @P1 FMUL R32, R32, 0.25 ;  /* 0x3e80000020201820 */ /* 0x000fe20000400000 */
[----:B------:R-:W-:Y:S01]  /*2650*/  @P1 FMUL R34, R34, 0.25 ;  /* 0x3e80000022221820 */ /* 0x000fe20000400000 */
[----:B------:R-:W-:Y:S01]  /*2660*/  @P1 FMUL R17, R17, 0.25 ;  /* 0x3e80000011111820 */ /* 0x000fe20000400000 */
[----:B------:R-:W-:Y:S01]  /*2670*/  @P1 FMUL R21, R21, 0.25 ;  /* 0x3e80000015151820 */ /* 0x000fe20000400000 */
[----:B------:R-:W-:Y:S01]  /*2680*/  @!P4 FMUL R20, R20, 16777216 ;  /* 0x4b8000001414c820 */ /* 0x000fe20000400000 */
[----:B------:R-:W1:Y:S01]  /*2690*/  MUFU.RCP R15, R78 ;  /* 0x0000004e000f7308 */ /* 0x000e620000001000 */
[----:B------:R-:W-:Y:S01]  /*26a0*/  @!P4 FMUL R16, R16, 16777216 ;  /* 0x4b8000001010c820 */ /* 0x000fe20000400000 */
[----:B------:R-:W-:Y:S01]  /*26b0*/  @!P4 FMUL R32, R32, 16777216 ;  /* 0x4b8000002020c820 */ /* 0x000fe20000400000 */
[----:B------:R-:W-:Y:S01]  /*26c0*/  @!P4 FMUL R34, R34, 16777216 ;  /* 0x4b8000002222c820 */ /* 0x000fe20000400000 */
[----:B------:R-:W-:Y:S01]  /*26d0*/  FFMA.FTZ R7, R14, 1.1920928955078125e-07, R7 ;  /* 0x340000000e077823 */ /* 0x000fe20000010007 */
[----:B------:R-:W-:Y:S01]  /*26e0*/  @!P4 FMUL R21, R21, 16777216 ;  /* 0x4b8000001515c820 */ /* 0x000fe20000400000 */
[----:B------:R-:W-:Y:S01]  /*26f0*/  @!P4 FMUL R17, R17, 16777216 ;  /* 0x4b8000001111c820 */ /* 0x000fe20000400000 */
[----:B------:R-:W-:Y:S01]  /*2700*/  @P1 FMUL R28, R28, 0.25 ;  /* 0x3e8000001c1c1820 */ /* 0x000fe20000400000 */
[----:B------:R-:W-:Y:S01]  /*2710*/  @P1 FMUL R12, R12, 0.25 ;  /* 0x3e8000000c0c1820 */ /* 0x000fe20000400000 */
[C---:B0-----:R-:W-:Y:S01]  /*2720*/  FMUL R18, R11.reuse, R26 ;  /* 0x0000001a0b127220 */ /* 0x041fe20000400000 */
[C---:B------:R-:W-:Y:S01]  /*2730*/  FMUL R13, R11.reuse, R22 ;  /* 0x000000160b0d7220 */ /* 0x040fe20000400000 */
[C---:B------:R-:W-:Y:S01]  /*2740*/  FMUL R14, R11.reuse, R24 ;  /* 0x000000180b0e7220 */ /* 0x040fe20000400000 */
[C---:B------:R-:W-:Y:S01]  /*2750*/  FMUL R19, R11.reuse, R30 ;  /* 0x0000001e0b137220 */ /* 0x040fe20000400000 */
[C---:B------:R-:W-:Y:S01]  /*2760*/  FMUL R22, R11.reuse, R36 ;  /* 0x000000240b167220 */ /* 0x040fe20000400000 */
[C---:B------:R-:W-:Y:S01]  /*2770*/  FMUL R23, R11.reuse, R40 ;  /* 0x000000280b177220 */ /* 0x040fe20000400000 */
[C---:B------:R-:W-:Y:S01]  /*2780*/  FMUL R24, R11.reuse, R42 ;  /* 0x0000002a0b187220 */ /* 0x040fe20000400000 */
[----:B------:R-:W-:Y:S01]  /*2790*/  FMUL R25, R11, R44 ;  /* 0x0000002c0b197220 */ /* 0x000fe20000400000 */
[C---:B-1----:R-:W-:Y:S01]  /*27a0*/  FMUL R26, R15.reuse, R20 ;  /* 0x000000140f1a7220 */ /* 0x042fe20000400000 */
[C---:B------:R-:W-:Y:S01]  /*27b0*/  FMUL R20, R15.reuse, R16 ;  /* 0x000000100f147220 */ /* 0x040fe20000400000 */
[C---:B------:R-:W-:Y:S01]  /*27c0*/  FMUL R11, R15.reuse, R32 ;  /* 0x000000200f0b7220 */ /* 0x040fe20000400000 */
[C---:B------:R-:W-:Y:S01]  /*27d0*/  FMUL R16, R15.reuse, R34 ;  /* 0x000000220f107220 */ /* 0x040fe20000400000 */
[C---:B------:R-:W-:Y:S01]  /*27e0*/  FMUL R21, R15.reuse, R21 ;  /* 0x000000150f157220 */ /* 0x040fe20000400000 */
[----:B------:R-:W-:Y:S01]  /*27f0*/  FMUL R17, R15, R17 ;  /* 0x000000110f117220 */ /* 0x000fe20000400000 */
[----:B------:R-:W-:Y:S01]  /*2800*/  @!P4 FMUL R28, R28, 16777216 ;  /* 0x4b8000001c1cc820 */ /* 0x000fe20000400000 */
[----:B------:R-:W-:Y:S01]  /*2810*/  @!P4 FMUL R12, R12, 16777216 ;  /* 0x4b8000000c0cc820 */ /* 0x000fe20000400000 */
[----:B------:R-:W-:Y:S01]  /*2820*/  F2FP.SATFINITE.E4M3.F32.PACK_AB_MERGE_C R16, R11, R16, RZ ;  /* 0x000000100b10723e */ /* 0x000fe200048070ff */
[----:B------:R-:W-:Y:S01]  /*2830*/  IMAD.IADD R10, R3, 0x1, -R10 ;  /* 0x00000001030a7824 */ /* 0x000fe200078e0a0a */
[----:B------:R-:W-:Y:S01]  /*2840*/  F2FP.SATFINITE.E4M3.F32.PACK_AB_MERGE_C R21, R21, R26, RZ ;  /* 0x0000001a1515723e */ /* 0x000fe200048070ff */
[----:B------:R-:W-:Y:S01]  /*2850*/  FMUL R11, R15, R28 ;  /* 0x0000001c0f0b7220 */ /* 0x000fe20000400000 */
[----:B------:R-:W-:Y:S01]  /*2860*/  F2FP.SATFINITE.E4M3.F32.PACK_AB_MERGE_C R17, R17, R20, RZ ;  /* 0x000000141111723e */ /* 0x000fe200048070ff */
[----:B------:R-:W-:Y:S01]  /*2870*/  FMUL R12, R15, R12 ;  /* 0x0000000c0f0c7220 */ /* 0x000fe20000400000 */
[----:B------:R-:W-:-:S02]  /*2880*/  F2FP.SATFINITE.E4M3.F32.PACK_AB_MERGE_C R24, R24, R25, RZ ;  /* 0x000000191818723e */ /* 0x000fc400048070ff */
[----:B------:R-:W-:Y:S02]  /*2890*/  F2FP.SATFINITE.E4M3.F32.PACK_AB_MERGE_C R22, R22, R23, RZ ;  /* 0x000000171616723e */ /* 0x000fe400048070ff */
[----:B------:R-:W-:Y:S02]  /*28a0*/  F2FP.SATFINITE.E4M3.F32.PACK_AB_MERGE_C R18, R18, R19, RZ ;  /* 0x000000131212723e */ /* 0x000fe400048070ff */
[----:B------:R-:W-:Y:S02]  /*28b0*/  LOP3.LUT R27, R16, 0xffff, RZ, 0xc0, !PT ;  /* 0x0000ffff101b7812 */ /* 0x000fe400078ec0ff */
[----:B------:R-:W-:Y:S02]  /*28c0*/  LOP3.LUT R21, R21, 0xffff, RZ, 0xc0, !PT ;  /* 0x0000ffff15157812 */ /* 0x000fe400078ec0ff */
[----:B------:R-:W-:Y:S02]  /*28d0*/  LOP3.LUT R26, R17, 0xffff, RZ, 0xc0, !PT ;  /* 0x0000ffff111a7812 */ /* 0x000fe400078ec0ff */
[----:B------:R-:W-:-:S02]  /*28e0*/  F2FP.SATFINITE.E4M3.F32.PACK_AB_MERGE_C R17, R13, R14, RZ ;  /* 0x0000000e0d11723e */ /* 0x000fc400048070ff */
[----:B------:R-:W-:Y:S02]  /*28f0*/  LOP3.LUT R24, R24, 0xffff, RZ, 0xc0, !PT ;  /* 0x0000ffff18187812 */ /* 0x000fe400078ec0ff */
[----:B------:R-:W-:Y:S02]  /*2900*/  LOP3.LUT R23, R22, 0xffff, RZ, 0xc0, !PT ;  /* 0x0000ffff16177812 */ /* 0x000fe400078ec0ff */
[----:B------:R-:W-:Y:S02]  /*2910*/  LOP3.LUT R25, R18, 0xffff, RZ, 0xc0, !PT ;  /* 0x0000ffff12197812 */ /* 0x000fe400078ec0ff */
[----:B------:R-:W-:Y:S02]  /*2920*/  SHF.R.U32.HI R13, RZ, 0x8, R27 ;  /* 0x00000008ff0d7819 */ /* 0x000fe4000001161b */
[----:B------:R-:W-:Y:S02]  /*2930*/  F2FP.SATFINITE.E4M3.F32.PACK_AB_MERGE_C R16, R11, R12, RZ ;  /* 0x0000000c0b10723e */ /* 0x000fe400048070ff */
[----:B------:R-:W-:-:S02]  /*2940*/  PRMT R15, R21, 0x3340, R26 ;  /* 0x00003340150f7816 */ /* 0x000fc4000000001a */
[----:B------:R-:W-:Y:S02]  /*2950*/  SHF.R.U32.HI R11, RZ, 0x8, R21 ;  /* 0x00000008ff0b7819 */ /* 0x000fe40000011615 */
[--C-:B------:R-:W-:Y:S02]  /*2960*/  PRMT R20, R27, 0x3340, R0.reuse ;  /* 0x000033401b147816 */ /* 0x100fe40000000000 */
[----:B------:R-:W-:Y:S02]  /*2970*/  PRMT R21, R25, 0x3340, R0 ;  /* 0x0000334019157816 */ /* 0x000fe40000000000 */
[----:B------:R-:W-:Y:S02]  /*2980*/  PRMT R14, R24, 0x3340, R23 ;  /* 0x00003340180e7816 */ /* 0x000fe40000000017 */
[----:B------:R-:W-:Y:S02]  /*2990*/  LOP3.LUT R13, R13, 0xffff, RZ, 0xc0, !PT ;  /* 0x0000ffff0d0d7812 */ /* 0x000fe400078ec0ff */
[----:B------:R-:W-:Y:S01]  /*29a0*/  SHF.R.U32.HI R12, RZ, 0x8, R26 ;  /* 0x00000008ff0c7819 */ /* 0x000fe2000001161a */
[----:B------:R-:W-:Y:S01]  /*29b0*/  IMAD.MOV.U32 R26, RZ, RZ, 0x3dc6b27f ;  /* 0x3dc6b27fff1a7424 */ /* 0x000fe200078e00ff */
[----:B------:R-:W-:-:S02]  /*29c0*/  PRMT R19, R15, 0x5410, R20 ;  /* 0x000054100f137816 */ /* 0x000fc40000000014 */
[----:B------:R-:W-:Y:S02]  /*29d0*/  PRMT R22, R14, 0x5410, R21 ;  /* 0x000054100e167816 */ /* 0x000fe40000000015 */
[----:B------:R-:W-:Y:S01]  /*29e0*/  LOP3.LUT R15, R11, 0xffff, RZ, 0xc0, !PT ;  /* 0x0000ffff0b0f7812 */ /* 0x000fe200078ec0ff */
[----:B------:R-:W-:Y:S01]  /*29f0*/  VIADD R11, R5, 0xc0cafb0d ;  /* 0xc0cafb0d050b7836 */ /* 0x000fe20000000000 */
[----:B------:R-:W-:Y:S02]  /*2a00*/  PRMT R21, R13, 0x3340, R0 ;  /* 0x000033400d157816 */ /* 0x000fe40000000000 */
[----:B------:R-:W-:Y:S02]  /*2a10*/  LOP3.LUT R12, R12, 0xffff, RZ, 0xc0, !PT ;  /* 0x0000ffff0c0c7812 */ /* 0x000fe400078ec0ff */
[----:B------:R-:W-:Y:S02]  /*2a20*/  SHF.R.U32.HI R13, RZ, 0x8, R23 ;  /* 0x00000008ff0d7819 */ /* 0x000fe40000011617 */
[----:B------:R-:W-:-:S02]  /*2a30*/  PRMT R20, R15, 0x3340, R12 ;  /* 0x000033400f147816 */ /* 0x000fc4000000000c */
[----:B------:R-:W-:Y:S02]  /*2a40*/  LOP3.LUT R18, R13, 0xffff, RZ, 0xc0, !PT ;  /* 0x0000ffff0d127812 */ /* 0x000fe400078ec0ff */
[----:B------:R-:W-:Y:S02]  /*2a50*/  LOP3.LUT R14, R11, 0xff800000, RZ, 0xc0, !PT ;  /* 0xff8000000b0e7812 */ /* 0x000fe400078ec0ff */
[----:B------:R-:W-:Y:S02]  /*2a60*/  SHF.R.U32.HI R12, RZ, 0x8, R24 ;  /* 0x00000008ff0c7819 */ /* 0x000fe40000011618 */
[----:B------:R-:W-:Y:S01]  /*2a70*/  SHF.R.U32.HI R13, RZ, 0x8, R25 ;  /* 0x00000008ff0d7819 */ /* 0x000fe20000011619 */
[----:B------:R-:W-:Y:S01]  /*2a80*/  IMAD.IADD R11, R5, 0x1, -R14 ;  /* 0x00000001050b7824 */ /* 0x000fe200078e0a0e */
[----:B------:R-:W-:Y:S01]  /*2a90*/  LOP3.LUT R23, R12, 0xffff, RZ, 0xc0, !PT ;  /* 0x0000ffff0c177812 */ /* 0x000fe200078ec0ff */
[----:B------:R-:W-:Y:S01]  /*2aa0*/  FADD R12, R10, -1 ;  /* 0xbf8000000a0c7421 */ /* 0x000fe20000000000 */
[----:B------:R-:W-:Y:S01]  /*2ab0*/  LOP3.LUT R13, R13, 0xffff, RZ, 0xc0, !PT ;  /* 0x0000ffff0d0d7812 */ /* 0x000fe200078ec0ff */
[----:B------:R-:W-:Y:S01]  /*2ac0*/  FADD R15, R11, -1 ;  /* 0xbf8000000b0f7421 */ /* 0x000fe20000000000 */
[----:B------:R-:W-:Y:S01]  /*2ad0*/  PRMT R23, R23, 0x3340, R18 ;  /* 0x0000334017177816 */ /* 0x000fe20000000012 */
[-C--:B------:R-:W-:Y:S01]  /*2ae0*/  FFMA.FTZ R11, R12, R26.reuse, -0.16845393180847167969 ;  /* 0xbe2c7f300c0b7423 */ /* 0x080fe2000001001a */
[----:B------:R-:W-:Y:S01]  /*2af0*/  PRMT R24, R13, 0x3340, R0 ;  /* 0x000033400d187816 */ /* 0x000fe20000000000 */
[C---:B------:R-:W-:Y:S01]  /*2b00*/  FFMA.FTZ R10, R15.reuse, R26, -0.16845393180847167969 ;  /* 0xbe2c7f300f0a7423 */ /* 0x040fe2000001001a */
[----:B------:R-:W-:Y:S01]  /*2b10*/  LOP3.LUT R16, R16, 0xffff, RZ, 0xc0, !PT ;  /* 0x0000ffff10107812 */ /* 0x000fe200078ec0ff */
[----:B------:R-:W-:Y:S01]  /*2b20*/  FFMA.FTZ R11, R12, R11, 0.1716887056827545166 ;  /* 0x3e2fcf2a0c0b7423 */ /* 0x000fe2000001000b */
[----:B------:R-:W-:Y:S01]  /*2b30*/  PRMT R21, R20, 0x5410, R21 ;  /* 0x0000541014157816 */ /* 0x000fe20000000015 */
[----:B------:R-:W-:Y:S01]  /*2b40*/  FFMA.FTZ R10, R15, R10, 0.1716887056827545166 ;  /* 0x3e2fcf2a0f0a7423 */ /* 0x000fe2000001000a */
[----:B------:R-:W-:Y:S01]  /*2b50*/  PRMT R24, R23, 0x5410, R24 ;  /* 0x0000541017187816 */ /* 0x000fe20000000018 */
[C---:B------:R-:W-:Y:S01]  /*2b60*/  FFMA.FTZ R11, R12.reuse, R11, -0.17900948226451873779 ;  /* 0xbe374e430c0b7423 */ /* 0x040fe2000001000b */
[----:B------:R-:W-:Y:S01]  /*2b70*/  LOP3.LUT R17, R17, 0xffff, RZ, 0xc0, !PT ;  /* 0x0000ffff11117812 */ /* 0x000fe200078ec0ff */
[----:B------:R-:W-:Y:S01]  /*2b80*/  FFMA.FTZ R10, R15, R10, -0.17900948226451873779 ;  /* 0xbe374e430f0a7423 */ /* 0x000fe2000001000a */
[--C-:B------:R-:W-:Y:S01]  /*2b90*/  PRMT R18, R19, 0x4210, R16.reuse ;  /* 0x0000421013127816 */ /* 0x100fe20000000010 */
[----:B------:R-:W-:Y:S01]  /*2ba0*/  FFMA.FTZ R11, R12, R11, 0.20512372255325317383 ;  /* 0x3e520bf40c0b7423 */ /* 0x000fe2000001000b */
[----:B------:R-:W-:Y:S01]  /*2bb0*/  PRMT R20, R21, 0x5210, R16 ;  /* 0x0000521015147816 */ /* 0x000fe20000000010 */
[----:B------:R-:W-:Y:S01]  /*2bc0*/  FFMA.FTZ R10, R15, R10, 0.20512372255325317383 ;  /* 0x3e520bf40f0a7423 */ /* 0x000fe2000001000a */
[----:B------:R-:W-:Y:S01]  /*2bd0*/  LOP3.LUT R19, R9, 0x20, RZ, 0x3c, !PT ;  /* 0x0000002009137812 */ /* 0x000fe200078e3cff */
[----:B------:R-:W-:Y:S01]  /*2be0*/  STS [R9+UR6], R18 ;  /* 0x0000001209007988 */ /* 0x000fe20008000806 */
[--C-:B------:R-:W-:Y:S01]  /*2bf0*/  PRMT R22, R22, 0x4210, R17.reuse ;  /* 0x0000421016167816 */ /* 0x100fe20000000011 */
[C---:B------:R-:W-:Y:S01]  /*2c00*/  FFMA.FTZ R10, R15.reuse, R10, -0.24046532809734344482 ;  /* 0xbe763c8b0f0a7423 */ /* 0x040fe2000001000a */
[----:B------:R-:W-:Y:S01]  /*2c10*/  PRMT R24, R24, 0x5210, R17 ;  /* 0x0000521018187816 */ /* 0x000fe20000000011 */
[----:B------:R0:W-:Y:S01]  /*2c20*/  STS [R9+UR6+0x80], R20 ;  /* 0x0000801409007988 */ /* 0x0001e20008000806 */
[C---:B------:R-:W-:Y:S01]  /*2c30*/  FFMA.FTZ R11, R12.reuse, R11, -0.24046532809734344482 ;  /* 0xbe763c8b0c0b7423 */ /* 0x040fe2000001000b */
[C---:B------:R-:W-:Y:S01]  /*2c40*/  FFMA.FTZ R10, R15.reuse, R10, 0.28857114911079406738 ;  /* 0x3e93bf990f0a7423 */ /* 0x040fe2000001000a */
[----:B------:R-:W1:Y:S01]  /*2c50*/  LDC R26, c[0x0][0x278] ;  /* 0x00009e00ff1a7b82 */ /* 0x000e620000000800 */
[----:B------:R-:W-:Y:S01]  /*2c60*/  STS [R19+UR6+0x100], R22 ;  /* 0x0001001613007988 */ /* 0x000fe20008000806 */
[C---:B------:R-:W-:Y:S01]  /*2c70*/  FFMA.FTZ R11, R12.reuse, R11, 0.28857114911079406738 ;  /* 0x3e93bf990c0b7423 */ /* 0x040fe2000001000b */
[C---:B------:R-:W-:Y:S01]  /*2c80*/  FFMA.FTZ R10, R15.reuse, R10, -0.36067417263984680176 ;  /* 0xbeb8aa490f0a7423 */ /* 0x040fe2000001000a */
[----:B------:R-:W-:Y:S01]  /*2c90*/  I2FP.F32.S32 R14, R14 ;  /* 0x0000000e000e7245 */ /* 0x000fe20000201400 */
[----:B------:R2:W-:Y:S01]  /*2ca0*/  STS [R19+UR6+0x180], R24 ;  /* 0x0001801813007988 */ /* 0x0005e20008000806 */
[C---:B------:R-:W-:Y:S01]  /*2cb0*/  FFMA.FTZ R11, R12.reuse, R11, -0.36067417263984680176 ;  /* 0xbeb8aa490c0b7423 */ /* 0x040fe2000001000b */
[C---:B------:R-:W-:Y:S01]  /*2cc0*/  FFMA.FTZ R16, R15.reuse, R10, 0.48089820146560668945 ;  /* 0x3ef6384a0f107423 */ /* 0x040fe2000001000a */
[----:B0-----:R-:W-:Y:S01]  /*2cd0*/  FSEL R9, RZ, -23, P2 ;  /* 0xc1b80000ff097808 */ /* 0x001fe20001000000 */
[----:B------:R-:W-:Y:S01]  /*2ce0*/  BAR.SYNC.DEFER_BLOCKING 0x0 ;  /* 0x0000000000007b1d */ /* 0x000fe20000010000 */
[----:B------:R-:W-:Y:S01]  /*2cf0*/  FFMA.FTZ R13, R12, R11, 0.48089820146560668945 ;  /* 0x3ef6384a0c0d7423 */ /* 0x000fe2000001000b */
[----:B------:R-:W-:Y:S01]  /*2d00*/  FFMA.FTZ R16, R15, R16, -0.72134751081466674805 ;  /* 0xbf38aa3b0f107423 */ /* 0x000fe20000010010 */
[----:B------:R-:W-:Y:S01]  /*2d10*/  ISETP.GE.U32.AND P1, PT, R3, 0x7f800000, PT ;  /* 0x7f8000000300780c */ /* 0x000fe20003f26070 */
[----:B------:R-:W-:Y:S01]  /*2d20*/  FFMA.FTZ R9, R14, 1.1920928955078125e-07, R9 ;  /* 0x340000000e097823 */ /* 0x000fe20000010009 */
[----:B------:R-:W-:Y:S01]  /*2d30*/  FFMA.FTZ R13, R12, R13, -0.72134751081466674805 ;  /* 0xbf38aa3b0c0d7423 */ /* 0x000fe2000001000d */
[----:B------:R-:W-:-:S02]  /*2d40*/  FMUL R16, R15, R16 ;  /* 0x000000100f107220 */ /* 0x000fc40000400000 */
[----:B------:R-:W0:Y:S01]  /*2d50*/  LDC.64 R10, c[0x0][0x228] ;  /* 0x00008a00ff0a7b82 */ /* 0x000e220000000a00 */
[----:B--2---:R-:W-:Y:S01]  /*2d60*/  LOP3.LUT R19, R6, 0x40, RZ, 0xc0, !PT ;  /* 0x0000004006137812 */ /* 0x004fe200078ec0ff */
[C---:B------:R-:W-:Y:S01]  /*2d70*/  FMUL R13, R12.reuse, R13 ;  /* 0x0000000d0c0d7220 */ /* 0x040fe20000400000 */
[----:B------:R-:W-:Y:S01]  /*2d80*/  FMUL R16, R15, R16 ;  /* 0x000000100f107220 */ /* 0x000fe20000400000 */
[----:B------:R-:W-:Y:S02]  /*2d90*/  ISETP.GE.U32.AND P2, PT, R5, 0x7f800000, PT ;  /* 0x7f8000000500780c */ /* 0x000fe40003f46070 */
[C---:B------:R-:W-:Y:S01]  /*2da0*/  FMUL R13, R12.reuse, R13 ;  /* 0x0000000d0c0d7220 */ /* 0x040fe20000400000 */
[----:B------:R-:W-:Y:S01]  /*2db0*/  FFMA.FTZ R16, R15, 1.4426950216293334961, R16 ;  /* 0x3fb8aa3b0f107823 */ /* 0x000fe20000010010 */
[----:B------:R-:W-:Y:S01]  /*2dc0*/  IMAD.IADD R14, R19, 0x1, R4 ;  /* 0x00000001130e7824 */ /* 0x000fe200078e0204 */
[----:B------:R-:W-:Y:S01]  /*2dd0*/  FSETP.NEU.AND P0, PT, R3, RZ, PT ;  /* 0x000000ff0300720b */ /* 0x000fe20003f0d000 */
[----:B------:R-:W-:Y:S01]  /*2de0*/  FFMA.FTZ R12, R12, 1.4426950216293334961, R13 ;  /* 0x3fb8aa3b0c0c7823 */ /* 0x000fe2000001000d */
[----:B------:R-:W-:Y:S01]  /*2df0*/  FADD R16, R9, R16 ;  /* 0x0000001009107221 */ /* 0x000fe20000000000 */
[----:B------:R-:W-:Y:S01]  /*2e00*/  SHF.R.U32.HI R9, RZ, 0x5, R2 ;  /* 0x00000005ff097819 */ /* 0x000fe20000011602 */
[----:B------:R-:W-:-:S02]  /*2e10*/  @P1 IMAD.MOV.U32 R4, RZ, RZ, 0x7f800000 ;  /* 0x7f800000ff041424 */ /* 0x000fc400078e00ff */
[----:B------:R-:W-:Y:S01]  /*2e20*/  FADD R12, R7, R12 ;  /* 0x0000000c070c7221 */ /* 0x000fe20000000000 */
[----:B------:R-:W-:Y:S01]  /*2e30*/  IMAD R7, R0, UR5, RZ ;  /* 0x0000000500077c24 */ /* 0x000fe2000f8e02ff */
[----:B------:R-:W-:Y:S01]  /*2e40*/  SGXT.U32 R9, R9, 0x3 ;  /* 0x000000030909781a */ /* 0x000fe20000000000 */
[----:B------:R2:W3:Y:S01]  /*2e50*/  LDS R17, [R8+UR6] ;  /* 0x0000000608117984 */ /* 0x0004e20008000800 */
[----:B------:R-:W-:Y:S01]  /*2e60*/  LEA.HI R13, R2, 0x18, RZ, 0x1b ;  /* 0x00000018020d7811 */ /* 0x000fe200078fd8ff */
[----:B------:R-:W-:Y:S01]  /*2e70*/  @P1 FFMA.FTZ R12, R3, R4, +INF ;  /* 0x7f800000030c1423 */ /* 0x000fe20000010004 */
[----:B------:R-:W-:Y:S01]  /*2e80*/  USHF.R.S32.HI UR5, URZ, 0x1f, UR4 ;  /* 0x0000001f3f057899 */ /* 0x000fe20008011404 */
[-C--:B-1----:R-:W-:Y:S01]  /*2e90*/  IMAD R3, R9, R26.reuse, RZ ;  /* 0x0000001a09037224 */ /* 0x082fe200078e02ff */
[----:B------:R-:W-:Y:S01]  /*2ea0*/  SHF.R.S32.HI R4, RZ, 0x1f, R7 ;  /* 0x0000001fff047819 */ /* 0x000fe20000011407 */
[----:B------:R-:W-:Y:S01]  /*2eb0*/  @P2 IMAD.MOV.U32 R6, RZ, RZ, 0x7f800000 ;  /* 0x7f800000ff062424 */ /* 0x000fe200078e00ff */
[----:B0-----:R-:W-:Y:S01]  /*2ec0*/  IADD3 R18, P3, P4, R7, UR4, R10 ;  /* 0x0000000407127c10 */ /* 0x001fe2000fc7e00a */
[----:B--2---:R-:W-:Y:S01]  /*2ed0*/  IMAD R8, R13, R26, RZ ;  /* 0x0000001a0d087224 */ /* 0x004fe200078e02ff */
[C---:B------:R-:W-:Y:S01]  /*2ee0*/  FSETP.NEU.AND P1, PT, R5.reuse, RZ, PT ;  /* 0x000000ff0500720b */ /* 0x040fe20003f2d000 */
[----:B------:R-:W-:Y:S01]  /*2ef0*/  IMAD R7, R26, 0x8, R3 ;  /* 0x000000081a077824 */ /* 0x000fe200078e0203 */
[----:B------:R-:W-:Y:S01]  /*2f00*/  IADD3.X R20, R4, UR5, R11, P3, P4 ;  /* 0x0000000504147c10 */ /* 0x000fe20009fe840b */
[----:B------:R-:W-:Y:S01]  /*2f10*/  @P2 FFMA.FTZ R16, R5, R6, +INF ;  /* 0x7f80000005102423 */ /* 0x000fe20000010006 */
[-C--:B------:R-:W-:Y:S01]  /*2f20*/  IADD3 R10, P4, R8, R18.reuse, RZ ;  /* 0x00000012080a7210 */ /* 0x080fe20007f9e0ff */
[----:B------:R-:W-:Y:S01]  /*2f30*/  IMAD R9, R26, 0x8, R7 ;  /* 0x000000081a097824 */ /* 0x000fe200078e0207 */
[-C--:B------:R-:W-:Y:S01]  /*2f40*/  IADD3 R4, P2, R3, R18.reuse, RZ ;  /* 0x0000001203047210 */ /* 0x080fe20007f5e0ff */
[----:B------:R-:W0:Y:S01]  /*2f50*/  LDC.64 R22, c[0x0][0x230] ;  /* 0x00008c00ff167b82 */ /* 0x000e220000000a00 */
[----:B------:R-:W-:Y:S01]  /*2f60*/  IADD3 R6, P3, R7, R18, RZ ;  /* 0x0000001207067210 */ /* 0x000fe20007f7e0ff */
[----:B------:R-:W-:Y:S01]  /*2f70*/  ULDC UR4, c[0x0][0x27c] ;  /* 0x00009f0000047ab9 */ /* 0x000fe20000000800 */
[----:B------:R-:W-:Y:S01]  /*2f80*/  LEA.HI.X.SX32 R11, R8, R20, 0x1, P4 ;  /* 0x00000014080b7211 */ /* 0x000fe200020f0eff */
[----:B------:R-:W-:Y:S01]  /*2f90*/  UIMAD UR4, UR8, UR4, URZ ;  /* 0x00000004080472a4 */ /* 0x000fe2000f8e023f */
[----:B------:R-:W-:-:S02]  /*2fa0*/  IADD3 R8, P4, R9, R18, RZ ;  /* 0x0000001209087210 */ /* 0x000fc40007f9e0ff */
[-C--:B------:R-:W-:Y:S01]  /*2fb0*/  LEA.HI.X.SX32 R5, R3, R20.reuse, 0x1, P2 ;  /* 0x0000001403057211 */ /* 0x080fe200010f0eff */
[----:B------:R-:W-:Y:S01]  /*2fc0*/  USHF.L.U32 UR7, UR4, 0x2, URZ ;  /* 0x0000000204077899 */ /* 0x000fe2000800063f */
[-C--:B------:R-:W-:Y:S01]  /*2fd0*/  LEA.HI.X.SX32 R7, R7, R20.reuse, 0x1, P3 ;  /* 0x0000001407077211 */ /* 0x080fe200018f0eff */
[----:B------:R-:W-:Y:S01]  /*2fe0*/  UIMAD.WIDE UR4, UR4, 0x4, URZ ;  /* 0x00000004040478a5 */ /* 0x000fe2000f8e023f */
[----:B------:R-:W-:Y:S02]  /*2ff0*/  LEA.HI.X.SX32 R9, R9, R20, 0x1, P4 ;  /* 0x0000001409097211 */ /* 0x000fe400020f0eff */
[----:B------:R-:W-:Y:S02]  /*3000*/  FSEL R12, R12, -INF , P0 ;  /* 0xff8000000c0c7808 */ /* 0x000fe40000000000 */
[----:B------:R-:W-:Y:S02]  /*3010*/  FSEL R3, R16, -INF , P1 ;  /* 0xff80000010037808 */ /* 0x000fe40000800000 */
[----:B------:R-:W-:Y:S01]  /*3020*/  LOP3.LUT P0, RZ, R2, 0xe0, RZ, 0xc0, !PT ;  /* 0x000000e002ff7812 */ /* 0x000fe2000780c0ff */
[----:B------:R-:W-:-:S02]  /*3030*/  FFMA R12, R12, 0.69314718246459960938, R39 ;  /* 0x3f3172180c0c7823 */ /* 0x000fc40000000027 */
[----:B------:R-:W-:Y:S01]  /*3040*/  FFMA R13, R3, 0.69314718246459960938, R38 ;  /* 0x3f317218030d7823 */ /* 0x000fe20000000026 */
[C---:B------:R-:W-:Y:S02]  /*3050*/  IMAD.SHL.U32 R3, R0.reuse, 0x4, RZ ;  /* 0x0000000400037824 */ /* 0x040fe400078e00ff */
[----:B------:R-:W-:Y:S01]  /*3060*/  IMAD.HI R0, R0, 0x4, RZ ;  /* 0x0000000400007827 */ /* 0x000fe200078e02ff */
[C---:B---3--:R-:W-:Y:S02]  /*3070*/  PRMT R15, R17.reuse, 0x7770, RZ ;  /* 0x00007770110f7816 */ /* 0x048fe400000000ff */
[C---:B------:R-:W-:Y:S02]  /*3080*/  PRMT R19, R17.reuse, 0x7771, RZ ;  /* 0x0000777111137816 */ /* 0x040fe400000000ff */
[C---:B------:R-:W-:Y:S01]  /*3090*/  PRMT R21, R17.reuse, 0x7772, RZ ;  /* 0x0000777211157816 */ /* 0x040fe200000000ff */
[----:B------:R1:W-:Y:S01]  /*30a0*/  STG.E.U8 desc[UR12][R4.64], R15 ;  /* 0x0000000f04007986 */ /* 0x0003e2000c10110c */
[----:B------:R-:W-:-:S03]  /*30b0*/  PRMT R17, R17, 0x7773, RZ ;  /* 0x0000777311117816 */ /* 0x000fc600000000ff */
[----:B------:R2:W-:Y:S04]  /*30c0*/  STG.E.U8 desc[UR12][R6.64], R19 ;  /* 0x0000001306007986 */ /* 0x0005e8000c10110c */
[----:B------:R2:W-:Y:S04]  /*30d0*/  STG.E.U8 desc[UR12][R8.64], R21 ;  /* 0x0000001508007986 */ /* 0x0005e8000c10110c */
[----:B------:R2:W-:Y:S01]  /*30e0*/  STG.E.U8 desc[UR12][R10.64], R17 ;  /* 0x000000110a007986 */ /* 0x0005e2000c10110c */
[----:B-1----:R-:W-:Y:S01]  /*30f0*/  IMAD.SHL.U32 R4, R2, 0x2, RZ ;  /* 0x0000000202047824 */ /* 0x002fe200078e00ff */
[----:B------:R-:W-:Y:S01]  /*3100*/  BAR.SYNC.DEFER_BLOCKING 0x0 ;  /* 0x0000000000007b1d */ /* 0x000fe20000010000 */
[----:B0-----:R-:W-:-:S03]  /*3110*/  IADD3 R2, P1, P2, R3, UR7, R22 ;  /* 0x0000000703027c10 */ /* 0x001fc6000fa3e016 */
[----:B------:R-:W-:Y:S02]  /*3120*/  LOP3.LUT R4, R4, 0x78, RZ, 0xc0, !PT ;  /* 0x0000007804047812 */ /* 0x000fe400078ec0ff */
[----:B------:R-:W-:-:S03]  /*3130*/  IADD3.X R3, R0, UR5, R23, P1, P2 ;  /* 0x0000000500037c10 */ /* 0x000fc60008fe4417 */
[----:B------:R2:W-:Y:S01]  /*3140*/  STS.64 [R4+UR6], R12 ;  /* 0x0000000c04007988 */ /* 0x0005e20008000a06 */
[----:B------:R-:W-:Y:S06]  /*3150*/  BAR.SYNC.DEFER_BLOCKING 0x0 ;  /* 0x0000000000007b1d */ /* 0x000fec0000010000 */
[----:B------:R-:W-:Y:S05]  /*3160*/  @P0 EXIT ;  /* 0x000000000000094d */ /* 0x000fea0003800000 */
[----:B------:R-:W0:Y:S04]  /*3170*/  LDS R5, [R14] ;  /* 0x000000000e057984 */ /* 0x000e280000000800 */
[----:B0-----:R-:W-:Y:S01]  /*3180*/  STG.E desc[UR12][R2.64], R5 ;  /* 0x0000000502007986 */ /* 0x001fe2000c10190c */
[----:B------:R-:W-:Y:S05]  /*3190*/  EXIT ;  /* 0x000000000000794d */ /* 0x000fea0003800000 */
.L_x_2:
[----:B------:R-:W-:-:S00]  /*31a0*/  BRA `(.L_x_2) ;  /* 0xfffffffc00fc7947 */ /* 0x000fc0000383ffff */
[----:B------:R-:W-:-:S00]  /*31b0*/  NOP ;  /* 0x0000000000007918 */ /* 0x000fc00000000000 */
        /* <DEDUP_REMOVED lines=12> */
.L_x_3:


//--------------------- .nv.global.init           --------------------------
	.section	.nv.global.init,"aw",@progbits
.nv.global.init:
	.type		_$_str,@object
	.size		_$_str,(.L_0 - _$_str)
_$_str:
        /*0000*/ 	.byte	0x5f, 0x5f, 0x43, 0x55, 0x44, 0x41, 0x5f, 0x46, 0x54, 0x5a, 0x00
.L_0:


//--------------------- .nv.shared.attn_fwd       --------------------------
	.section	.nv.shared.attn_fwd,"aw",@nobits
	.sectionflags	@""
	.align	16
	.zero		1024


//--------------------- .nv.shared.reserved.0     --------------------------
	.section	.nv.shared.reserved.0,"aw",@nobits
	.weak		__nv_reservedSMEM_offset_0_alias
	.size		__nv_reservedSMEM_offset_0_alias, 0, 0
	.other		__nv_reservedSMEM_offset_0_alias,@"STO_CUDA_RESERVED_SHARED STV_DEFAULT"
__nv_reservedSMEM_offset_0_alias:
	.zero		0


//--------------------- .nv.constant0.attn_fwd    --------------------------
	.section	.nv.constant0.attn_fwd,"a",@progbits
	.sectionflags	@""
	.align	4
.nv.constant0.attn_fwd:
	.zero		664


//--------------------- SYMBOLS --------------------------

	.type		.nv.reservedSmem.offset0,@object
	.size		.nv.reservedSmem.offset0,0x4
